//
// Generated by NVIDIA NVVM Compiler
//
// Compiler Build ID: CL-36424714
// Cuda compilation tools, release 13.0, V13.0.88
// Based on NVVM 20.0.0
//

.version 9.0
.target sm_100
.address_size 64

	// .globl	_Z10getTopkNumPKfPKiPfPifiS4_S4_iii

.visible .entry _Z10getTopkNumPKfPKiPfPifiS4_S4_iii(
	.param .u64 .ptr .align 1 _Z10getTopkNumPKfPKiPfPifiS4_S4_iii_param_0,
	.param .u64 .ptr .align 1 _Z10getTopkNumPKfPKiPfPifiS4_S4_iii_param_1,
	.param .u64 .ptr .align 1 _Z10getTopkNumPKfPKiPfPifiS4_S4_iii_param_2,
	.param .u64 .ptr .align 1 _Z10getTopkNumPKfPKiPfPifiS4_S4_iii_param_3,
	.param .f32 _Z10getTopkNumPKfPKiPfPifiS4_S4_iii_param_4,
	.param .u32 _Z10getTopkNumPKfPKiPfPifiS4_S4_iii_param_5,
	.param .u64 .ptr .align 1 _Z10getTopkNumPKfPKiPfPifiS4_S4_iii_param_6,
	.param .u64 .ptr .align 1 _Z10getTopkNumPKfPKiPfPifiS4_S4_iii_param_7,
	.param .u32 _Z10getTopkNumPKfPKiPfPifiS4_S4_iii_param_8,
	.param .u32 _Z10getTopkNumPKfPKiPfPifiS4_S4_iii_param_9,
	.param .u32 _Z10getTopkNumPKfPKiPfPifiS4_S4_iii_param_10
)
{
	.reg .pred 	%p<17>;
	.reg .b32 	%r<111>;
	.reg .b32 	%f<9>;
	.reg .b64 	%rd<109>;

	ld.param.u64 	%rd12, [_Z10getTopkNumPKfPKiPfPifiS4_S4_iii_param_0];
	ld.param.u64 	%rd13, [_Z10getTopkNumPKfPKiPfPifiS4_S4_iii_param_1];
	ld.param.u64 	%rd14, [_Z10getTopkNumPKfPKiPfPifiS4_S4_iii_param_2];
	ld.param.u64 	%rd15, [_Z10getTopkNumPKfPKiPfPifiS4_S4_iii_param_3];
	ld.param.f32 	%f8, [_Z10getTopkNumPKfPKiPfPifiS4_S4_iii_param_4];
	ld.param.u32 	%r37, [_Z10getTopkNumPKfPKiPfPifiS4_S4_iii_param_5];
	ld.param.u64 	%rd16, [_Z10getTopkNumPKfPKiPfPifiS4_S4_iii_param_6];
	ld.param.u64 	%rd17, [_Z10getTopkNumPKfPKiPfPifiS4_S4_iii_param_7];
	ld.param.u32 	%r38, [_Z10getTopkNumPKfPKiPfPifiS4_S4_iii_param_8];
	ld.param.u32 	%r39, [_Z10getTopkNumPKfPKiPfPifiS4_S4_iii_param_9];
	ld.param.u32 	%r40, [_Z10getTopkNumPKfPKiPfPifiS4_S4_iii_param_10];
	cvta.to.global.u64 	%rd1, %rd17;
	cvta.to.global.u64 	%rd2, %rd16;
	cvta.to.global.u64 	%rd3, %rd15;
	cvta.to.global.u64 	%rd4, %rd13;
	cvta.to.global.u64 	%rd5, %rd14;
	cvta.to.global.u64 	%rd6, %rd12;
	mov.u32 	%r41, %ctaid.x;
	mov.u32 	%r42, %ntid.x;
	mul.lo.s32 	%r1, %r41, %r42;
	mov.u32 	%r2, %tid.x;
	add.s32 	%r3, %r1, %r2;
	setp.ge.s32 	%p1, %r3, %r37;
	setp.lt.s32 	%p2, %r39, 1;
	or.pred  	%p3, %p1, %p2;
	@%p3 bra 	$L__BB0_29;
	and.b32  	%r4, %r39, 3;
	setp.lt.u32 	%p4, %r39, 4;
	mov.b32 	%r110, 0;
	@%p4 bra 	$L__BB0_16;
	and.b32  	%r110, %r39, 2147483644;
	neg.s32 	%r108, %r110;
	mad.lo.s32 	%r107, %r37, 3, %r3;
	shl.b32 	%r44, %r37, 1;
	add.s32 	%r106, %r3, %r44;
	add.s32 	%r45, %r2, %r37;
	add.s32 	%r104, %r45, %r1;
	add.s32 	%r46, %r2, %r40;
	add.s32 	%r103, %r46, %r1;
	shl.b32 	%r47, %r40, 1;
	add.s32 	%r102, %r3, %r47;
	mad.lo.s32 	%r101, %r40, 3, %r3;
	mul.wide.s32 	%rd8, %r40, 4;
	mov.u32 	%r100, %r3;
	mov.u32 	%r105, %r3;
$L__BB0_3:
	.pragma "nounroll";
	mul.wide.s32 	%rd18, %r100, 4;
	add.s64 	%rd7, %rd6, %rd18;
	ld.global.f32 	%f1, [%rd7];
	setp.ltu.f32 	%p5, %f1, %f8;
	@%p5 bra 	$L__BB0_5;
	mul.wide.s32 	%rd19, %r105, 4;
	add.s64 	%rd20, %rd5, %rd19;
	st.global.f32 	[%rd20], %f1;
	mul.wide.s32 	%rd21, %r100, 4;
	add.s64 	%rd22, %rd4, %rd21;
	ld.global.u32 	%r48, [%rd22];
	add.s64 	%rd23, %rd3, %rd19;
	st.global.u32 	[%rd23], %r48;
	div.s32 	%r49, %r48, %r38;
	add.s64 	%rd24, %rd2, %rd19;
	st.global.u32 	[%rd24], %r49;
	ld.global.u32 	%r50, [%rd23];
	rem.s32 	%r51, %r50, %r38;
	add.s64 	%rd25, %rd1, %rd19;
	st.global.u32 	[%rd25], %r51;
	bra.uni 	$L__BB0_6;
$L__BB0_5:
	mul.wide.s32 	%rd26, %r105, 4;
	add.s64 	%rd27, %rd5, %rd26;
	mov.b32 	%r52, 0;
	st.global.u32 	[%rd27], %r52;
	add.s64 	%rd28, %rd3, %rd26;
	mov.b32 	%r53, -1;
	st.global.u32 	[%rd28], %r53;
	add.s64 	%rd29, %rd2, %rd26;
	st.global.u32 	[%rd29], %r53;
	add.s64 	%rd30, %rd1, %rd26;
	st.global.u32 	[%rd30], %r53;
$L__BB0_6:
	add.s64 	%rd9, %rd7, %rd8;
	ld.global.f32 	%f2, [%rd9];
	setp.ltu.f32 	%p6, %f2, %f8;
	@%p6 bra 	$L__BB0_8;
	mul.wide.s32 	%rd31, %r104, 4;
	add.s64 	%rd32, %rd5, %rd31;
	st.global.f32 	[%rd32], %f2;
	mul.wide.s32 	%rd33, %r103, 4;
	add.s64 	%rd34, %rd4, %rd33;
	ld.global.u32 	%r54, [%rd34];
	add.s64 	%rd35, %rd3, %rd31;
	st.global.u32 	[%rd35], %r54;
	div.s32 	%r55, %r54, %r38;
	add.s64 	%rd36, %rd2, %rd31;
	st.global.u32 	[%rd36], %r55;
	ld.global.u32 	%r56, [%rd35];
	rem.s32 	%r57, %r56, %r38;
	add.s64 	%rd37, %rd1, %rd31;
	st.global.u32 	[%rd37], %r57;
	bra.uni 	$L__BB0_9;
$L__BB0_8:
	mul.wide.s32 	%rd38, %r104, 4;
	add.s64 	%rd39, %rd5, %rd38;
	mov.b32 	%r58, 0;
	st.global.u32 	[%rd39], %r58;
	add.s64 	%rd40, %rd3, %rd38;
	mov.b32 	%r59, -1;
	st.global.u32 	[%rd40], %r59;
	add.s64 	%rd41, %rd2, %rd38;
	st.global.u32 	[%rd41], %r59;
	add.s64 	%rd42, %rd1, %rd38;
	st.global.u32 	[%rd42], %r59;
$L__BB0_9:
	add.s64 	%rd10, %rd9, %rd8;
	ld.global.f32 	%f3, [%rd10];
	setp.ltu.f32 	%p7, %f3, %f8;
	@%p7 bra 	$L__BB0_11;
	mul.wide.s32 	%rd43, %r106, 4;
	add.s64 	%rd44, %rd5, %rd43;
	st.global.f32 	[%rd44], %f3;
	mul.wide.s32 	%rd45, %r102, 4;
	add.s64 	%rd46, %rd4, %rd45;
	ld.global.u32 	%r60, [%rd46];
	add.s64 	%rd47, %rd3, %rd43;
	st.global.u32 	[%rd47], %r60;
	div.s32 	%r61, %r60, %r38;
	add.s64 	%rd48, %rd2, %rd43;
	st.global.u32 	[%rd48], %r61;
	ld.global.u32 	%r62, [%rd47];
	rem.s32 	%r63, %r62, %r38;
	add.s64 	%rd49, %rd1, %rd43;
	st.global.u32 	[%rd49], %r63;
	bra.uni 	$L__BB0_12;
$L__BB0_11:
	mul.wide.s32 	%rd50, %r106, 4;
	add.s64 	%rd51, %rd5, %rd50;
	mov.b32 	%r64, 0;
	st.global.u32 	[%rd51], %r64;
	add.s64 	%rd52, %rd3, %rd50;
	mov.b32 	%r65, -1;
	st.global.u32 	[%rd52], %r65;
	add.s64 	%rd53, %rd2, %rd50;
	st.global.u32 	[%rd53], %r65;
	add.s64 	%rd54, %rd1, %rd50;
	st.global.u32 	[%rd54], %r65;
$L__BB0_12:
	add.s64 	%rd55, %rd10, %rd8;
	ld.global.f32 	%f4, [%rd55];
	setp.ltu.f32 	%p8, %f4, %f8;
	@%p8 bra 	$L__BB0_14;
	mul.wide.s32 	%rd56, %r107, 4;
	add.s64 	%rd57, %rd5, %rd56;
	st.global.f32 	[%rd57], %f4;
	mul.wide.s32 	%rd58, %r101, 4;
	add.s64 	%rd59, %rd4, %rd58;
	ld.global.u32 	%r66, [%rd59];
	add.s64 	%rd60, %rd3, %rd56;
	st.global.u32 	[%rd60], %r66;
	div.s32 	%r67, %r66, %r38;
	add.s64 	%rd61, %rd2, %rd56;
	st.global.u32 	[%rd61], %r67;
	ld.global.u32 	%r68, [%rd60];
	rem.s32 	%r69, %r68, %r38;
	add.s64 	%rd62, %rd1, %rd56;
	st.global.u32 	[%rd62], %r69;
	bra.uni 	$L__BB0_15;
$L__BB0_14:
	mul.wide.s32 	%rd63, %r107, 4;
	add.s64 	%rd64, %rd5, %rd63;
	mov.b32 	%r70, 0;
	st.global.u32 	[%rd64], %r70;
	add.s64 	%rd65, %rd3, %rd63;
	mov.b32 	%r71, -1;
	st.global.u32 	[%rd65], %r71;
	add.s64 	%rd66, %rd2, %rd63;
	st.global.u32 	[%rd66], %r71;
	add.s64 	%rd67, %rd1, %rd63;
	st.global.u32 	[%rd67], %r71;
$L__BB0_15:
	add.s32 	%r108, %r108, 4;
	shl.b32 	%r72, %r37, 2;
	add.s32 	%r107, %r107, %r72;
	add.s32 	%r106, %r106, %r72;
	add.s32 	%r105, %r105, %r72;
	add.s32 	%r104, %r104, %r72;
	shl.b32 	%r73, %r40, 2;
	add.s32 	%r103, %r103, %r73;
	add.s32 	%r102, %r102, %r73;
	add.s32 	%r101, %r101, %r73;
	add.s32 	%r100, %r100, %r73;
	setp.ne.s32 	%p9, %r108, 0;
	@%p9 bra 	$L__BB0_3;
$L__BB0_16:
	setp.eq.s32 	%p10, %r4, 0;
	@%p10 bra 	$L__BB0_29;
	setp.eq.s32 	%p11, %r4, 1;
	@%p11 bra 	$L__BB0_25;
	mad.lo.s32 	%r32, %r110, %r40, %r3;
	mul.wide.s32 	%rd68, %r32, 4;
	add.s64 	%rd11, %rd6, %rd68;
	ld.global.f32 	%f5, [%rd11];
	setp.ltu.f32 	%p12, %f5, %f8;
	@%p12 bra 	$L__BB0_20;
	mad.lo.s32 	%r74, %r110, %r37, %r3;
	mul.wide.s32 	%rd69, %r74, 4;
	add.s64 	%rd70, %rd5, %rd69;
	st.global.f32 	[%rd70], %f5;
	add.s64 	%rd72, %rd4, %rd68;
	ld.global.u32 	%r75, [%rd72];
	add.s64 	%rd73, %rd3, %rd69;
	st.global.u32 	[%rd73], %r75;
	div.s32 	%r76, %r75, %r38;
	add.s64 	%rd74, %rd2, %rd69;
	st.global.u32 	[%rd74], %r76;
	ld.global.u32 	%r77, [%rd73];
	rem.s32 	%r78, %r77, %r38;
	add.s64 	%rd75, %rd1, %rd69;
	st.global.u32 	[%rd75], %r78;
	bra.uni 	$L__BB0_21;
$L__BB0_20:
	mad.lo.s32 	%r79, %r110, %r37, %r3;
	mul.wide.s32 	%rd76, %r79, 4;
	add.s64 	%rd77, %rd5, %rd76;
	mov.b32 	%r80, 0;
	st.global.u32 	[%rd77], %r80;
	add.s64 	%rd78, %rd3, %rd76;
	mov.b32 	%r81, -1;
	st.global.u32 	[%rd78], %r81;
	add.s64 	%rd79, %rd2, %rd76;
	st.global.u32 	[%rd79], %r81;
	add.s64 	%rd80, %rd1, %rd76;
	st.global.u32 	[%rd80], %r81;
$L__BB0_21:
	add.s32 	%r33, %r110, 1;
	mul.wide.s32 	%rd81, %r40, 4;
	add.s64 	%rd82, %rd11, %rd81;
	ld.global.f32 	%f6, [%rd82];
	setp.ltu.f32 	%p13, %f6, %f8;
	@%p13 bra 	$L__BB0_23;
	add.s32 	%r82, %r32, %r40;
	mad.lo.s32 	%r83, %r33, %r37, %r3;
	mul.wide.s32 	%rd83, %r83, 4;
	add.s64 	%rd84, %rd5, %rd83;
	st.global.f32 	[%rd84], %f6;
	mul.wide.s32 	%rd85, %r82, 4;
	add.s64 	%rd86, %rd4, %rd85;
	ld.global.u32 	%r84, [%rd86];
	add.s64 	%rd87, %rd3, %rd83;
	st.global.u32 	[%rd87], %r84;
	div.s32 	%r85, %r84, %r38;
	add.s64 	%rd88, %rd2, %rd83;
	st.global.u32 	[%rd88], %r85;
	ld.global.u32 	%r86, [%rd87];
	rem.s32 	%r87, %r86, %r38;
	add.s64 	%rd89, %rd1, %rd83;
	st.global.u32 	[%rd89], %r87;
	bra.uni 	$L__BB0_24;
$L__BB0_23:
	mad.lo.s32 	%r88, %r33, %r37, %r3;
	mul.wide.s32 	%rd90, %r88, 4;
	add.s64 	%rd91, %rd5, %rd90;
	mov.b32 	%r89, 0;
	st.global.u32 	[%rd91], %r89;
	add.s64 	%rd92, %rd3, %rd90;
	mov.b32 	%r90, -1;
	st.global.u32 	[%rd92], %r90;
	add.s64 	%rd93, %rd2, %rd90;
	st.global.u32 	[%rd93], %r90;
	add.s64 	%rd94, %rd1, %rd90;
	st.global.u32 	[%rd94], %r90;
$L__BB0_24:
	add.s32 	%r110, %r110, 2;
$L__BB0_25:
	and.b32  	%r91, %r39, 1;
	setp.eq.b32 	%p14, %r91, 1;
	not.pred 	%p15, %p14;
	@%p15 bra 	$L__BB0_29;
	mad.lo.s32 	%r36, %r110, %r40, %r3;
	mul.wide.s32 	%rd95, %r36, 4;
	add.s64 	%rd96, %rd6, %rd95;
	ld.global.f32 	%f7, [%rd96];
	setp.ltu.f32 	%p16, %f7, %f8;
	@%p16 bra 	$L__BB0_28;
	mad.lo.s32 	%r92, %r110, %r37, %r3;
	mul.wide.s32 	%rd97, %r92, 4;
	add.s64 	%rd98, %rd5, %rd97;
	st.global.f32 	[%rd98], %f7;
	add.s64 	%rd100, %rd4, %rd95;
	ld.global.u32 	%r93, [%rd100];
	add.s64 	%rd101, %rd3, %rd97;
	st.global.u32 	[%rd101], %r93;
	div.s32 	%r94, %r93, %r38;
	add.s64 	%rd102, %rd2, %rd97;
	st.global.u32 	[%rd102], %r94;
	ld.global.u32 	%r95, [%rd101];
	rem.s32 	%r96, %r95, %r38;
	add.s64 	%rd103, %rd1, %rd97;
	st.global.u32 	[%rd103], %r96;
	bra.uni 	$L__BB0_29;
$L__BB0_28:
	mad.lo.s32 	%r97, %r110, %r37, %r3;
	mul.wide.s32 	%rd104, %r97, 4;
	add.s64 	%rd105, %rd5, %rd104;
	mov.b32 	%r98, 0;
	st.global.u32 	[%rd105], %r98;
	add.s64 	%rd106, %rd3, %rd104;
	mov.b32 	%r99, -1;
	st.global.u32 	[%rd106], %r99;
	add.s64 	%rd107, %rd2, %rd104;
	st.global.u32 	[%rd107], %r99;
	add.s64 	%rd108, %rd1, %rd104;
	st.global.u32 	[%rd108], %r99;
$L__BB0_29:
	ret;

}


// ===== COMPILED SASS (sm_100) =====

	.target	sm_100

	.elftype	@"ET_EXEC"


//--------------------- .note.nv.tkinfo           --------------------------
	.section	.note.nv.tkinfo,"",@"SHT_NOTE"
	.sectionflags	@"SHF_NOTE_NV_TKINFO"
	.tkinfo
        /*0018*/ 	.word	0x00000002
        /*0030*/ 	.string	""
        /*0030*/ 	.string	"ptxas"
        /*0030*/ 	.string	"Cuda compilation tools, release 13.0, V13.0.88"
        /*0030*/ 	.string	"Build cuda_13.0.r13.0/compiler.36424714_0"
        /*0030*/ 	.string	"-arch sm_100 -m 64 "



//--------------------- .note.nv.cuinfo           --------------------------
	.section	.note.nv.cuinfo,"",@"SHT_NOTE"
	.sectionflags	@"SHF_NOTE_NV_CUINFO"
        /*0018*/ 	.short	0x0002
        /*001a*/ 	.short	0x0064
        /*001c*/ 	.short	0x0082
	.zero		2


//--------------------- .nv.info                  --------------------------
	.section	.nv.info,"",@"SHT_CUDA_INFO"
	.align	4


	//----- nvinfo : EIATTR_REGCOUNT
	.align		4
        /*0000*/ 	.byte	0x04, 0x2f
        /*0002*/ 	.short	(.L_1 - .L_0)
	.align		4
.L_0:
        /*0004*/ 	.word	index@(_Z10getTopkNumPKfPKiPfPifiS4_S4_iii)
        /*0008*/ 	.word	0x00000026


	//----- nvinfo : EIATTR_FRAME_SIZE
	.align		4
.L_1:
        /*000c*/ 	.byte	0x04, 0x11
        /*000e*/ 	.short	(.L_3 - .L_2)
	.align		4
.L_2:
        /*0010*/ 	.word	index@(_Z10getTopkNumPKfPKiPfPifiS4_S4_iii)
        /*0014*/ 	.word	0x00000000


	//----- nvinfo : EIATTR_MIN_STACK_SIZE
	.align		4
.L_3:
        /*0018*/ 	.byte	0x04, 0x12
        /*001a*/ 	.short	(.L_5 - .L_4)
	.align		4
.L_4:
        /*001c*/ 	.word	index@(_Z10getTopkNumPKfPKiPfPifiS4_S4_iii)
        /*0020*/ 	.word	0x00000000
.L_5:


//--------------------- .nv.compat                --------------------------
	.section	.nv.compat,"",@"SHT_CUDA_COMPAT_INFO"
	.align	4
        /*0000*/ 	.byte	0x02, 0x09, 0x00, 0x00, 0x02, 0x02, 0x01, 0x00, 0x02, 0x05, 0x05, 0x00, 0x03, 0x07, 0x01, 0x01
        /*0010*/ 	.byte	0x02, 0x03, 0x00, 0x00, 0x02, 0x06, 0x01, 0x00, 0x04, 0x0b, 0x08, 0x00, 0x09, 0x00, 0x00, 0x00
        /*0020*/ 	.byte	0x00, 0x00, 0x00, 0x00


//--------------------- .nv.info._Z10getTopkNumPKfPKiPfPifiS4_S4_iii --------------------------
	.section	.nv.info._Z10getTopkNumPKfPKiPfPifiS4_S4_iii,"",@"SHT_CUDA_INFO"
	.sectionflags	@""
	.align	4


	//----- nvinfo : EIATTR_CUDA_API_VERSION
	.align		4
        /*0000*/ 	.byte	0x04, 0x37
        /*0002*/ 	.short	(.L_7 - .L_6)
.L_6:
        /*0004*/ 	.word	0x00000082


	//----- nvinfo : EIATTR_KPARAM_INFO
	.align		4
.L_7:
        /*0008*/ 	.byte	0x04, 0x17
        /*000a*/ 	.short	(.L_9 - .L_8)
.L_8:
        /*000c*/ 	.word	0x00000000
        /*0010*/ 	.short	0x000a
        /*0012*/ 	.short	0x0040
        /*0014*/ 	.byte	0x00, 0xf0, 0x11, 0x00


	//----- nvinfo : EIATTR_KPARAM_INFO
	.align		4
.L_9:
        /*0018*/ 	.byte	0x04, 0x17
        /*001a*/ 	.short	(.L_11 - .L_10)
.L_10:
        /*001c*/ 	.word	0x00000000
        /*0020*/ 	.short	0x0009
        /*0022*/ 	.short	0x003c
        /*0024*/ 	.byte	0x00, 0xf0, 0x11, 0x00


	//----- nvinfo : EIATTR_KPARAM_INFO
	.align		4
.L_11:
        /*0028*/ 	.byte	0x04, 0x17
        /*002a*/ 	.short	(.L_13 - .L_12)
.L_12:
        /*002c*/ 	.word	0x00000000
        /*0030*/ 	.short	0x0008
        /*0032*/ 	.short	0x0038
        /*0034*/ 	.byte	0x00, 0xf0, 0x11, 0x00


	//----- nvinfo : EIATTR_KPARAM_INFO
	.align		4
.L_13:
        /*0038*/ 	.byte	0x04, 0x17
        /*003a*/ 	.short	(.L_15 - .L_14)
.L_14:
        /*003c*/ 	.word	0x00000000
        /*0040*/ 	.short	0x0007
        /*0042*/ 	.short	0x0030
        /*0044*/ 	.byte	0x00, 0xf5, 0x21, 0x00


	//----- nvinfo : EIATTR_KPARAM_INFO
	.align		4
.L_15:
        /*0048*/ 	.byte	0x04, 0x17
        /*004a*/ 	.short	(.L_17 - .L_16)
.L_16:
        /*004c*/ 	.word	0x00000000
        /*0050*/ 	.short	0x0006
        /*0052*/ 	.short	0x0028
        /*0054*/ 	.byte	0x00, 0xf5, 0x21, 0x00


	//----- nvinfo : EIATTR_KPARAM_INFO
	.align		4
.L_17:
        /*0058*/ 	.byte	0x04, 0x17
        /*005a*/ 	.short	(.L_19 - .L_18)
.L_18:
        /*005c*/ 	.word	0x00000000
        /*0060*/ 	.short	0x0005
        /*0062*/ 	.short	0x0024
        /*0064*/ 	.byte	0x00, 0xf0, 0x11, 0x00


	//----- nvinfo : EIATTR_KPARAM_INFO
	.align		4
.L_19:
        /*0068*/ 	.byte	0x04, 0x17
        /*006a*/ 	.short	(.L_21 - .L_20)
.L_20:
        /*006c*/ 	.word	0x00000000
        /*0070*/ 	.short	0x0004
        /*0072*/ 	.short	0x0020
        /*0074*/ 	.byte	0x00, 0xf0, 0x11, 0x00


	//----- nvinfo : EIATTR_KPARAM_INFO
	.align		4
.L_21:
        /*0078*/ 	.byte	0x04, 0x17
        /*007a*/ 	.short	(.L_23 - .L_22)
.L_22:
        /*007c*/ 	.word	0x00000000
        /*0080*/ 	.short	0x0003
        /*0082*/ 	.short	0x0018
        /*0084*/ 	.byte	0x00, 0xf5, 0x21, 0x00


	//----- nvinfo : EIATTR_KPARAM_INFO
	.align		4
.L_23:
        /*0088*/ 	.byte	0x04, 0x17
        /*008a*/ 	.short	(.L_25 - .L_24)
.L_24:
        /*008c*/ 	.word	0x00000000
        /*0090*/ 	.short	0x0002
        /*0092*/ 	.short	0x0010
        /*0094*/ 	.byte	0x00, 0xf5, 0x21, 0x00


	//----- nvinfo : EIATTR_KPARAM_INFO
	.align		4
.L_25:
        /*0098*/ 	.byte	0x04, 0x17
        /*009a*/ 	.short	(.L_27 - .L_26)
.L_26:
        /*009c*/ 	.word	0x00000000
        /*00a0*/ 	.short	0x0001
        /*00a2*/ 	.short	0x0008
        /*00a4*/ 	.byte	0x00, 0xf5, 0x21, 0x00


	//----- nvinfo : EIATTR_KPARAM_INFO
	.align		4
.L_27:
        /*00a8*/ 	.byte	0x04, 0x17
        /*00aa*/ 	.short	(.L_29 - .L_28)
.L_28:
        /*00ac*/ 	.word	0x00000000
        /*00b0*/ 	.short	0x0000
        /*00b2*/ 	.short	0x0000
        /*00b4*/ 	.byte	0x00, 0xf5, 0x21, 0x00


	//----- nvinfo : EIATTR_SPARSE_MMA_MASK
	.align		4
.L_29:
        /*00b8*/ 	.byte	0x03, 0x50
        /*00ba*/ 	.short	0x0000


	//----- nvinfo : EIATTR_MAXREG_COUNT
	.align		4
        /*00bc*/ 	.byte	0x03, 0x1b
        /*00be*/ 	.short	0x00ff


	//----- nvinfo : EIATTR_MERCURY_ISA_VERSION
	.align		4
        /*00c0*/ 	.byte	0x03, 0x5f
        /*00c2*/ 	.short	0x0101


	//----- nvinfo : EIATTR_VRC_CTA_INIT_COUNT
	.align		4
        /*00c4*/ 	.byte	0x02, 0x4a
	.zero		1
	.zero		1


	//----- nvinfo : EIATTR_EXIT_INSTR_OFFSETS
	.align		4
        /*00c8*/ 	.byte	0x04, 0x1c
        /*00ca*/ 	.short	(.L_31 - .L_30)


	//   ....[0]....
.L_30:
        /*00cc*/ 	.word	0x000000b0


	//   ....[1]....
        /*00d0*/ 	.word	0x00001440


	//   ....[2]....
        /*00d4*/ 	.word	0x00001ee0


	//   ....[3]....
        /*00d8*/ 	.word	0x000022d0


	//   ....[4]....
        /*00dc*/ 	.word	0x000023c0


	//----- nvinfo : EIATTR_CRS_STACK_SIZE
	.align		4
.L_31:
        /*00e0*/ 	.byte	0x04, 0x1e
        /*00e2*/ 	.short	(.L_33 - .L_32)
.L_32:
        /*00e4*/ 	.word	0x00000000


	//----- nvinfo : EIATTR_CBANK_PARAM_SIZE
	.align		4
.L_33:
        /*00e8*/ 	.byte	0x03, 0x19
        /*00ea*/ 	.short	0x0044


	//----- nvinfo : EIATTR_PARAM_CBANK
	.align		4
        /*00ec*/ 	.byte	0x04, 0x0a
        /*00ee*/ 	.short	(.L_35 - .L_34)
	.align		4
.L_34:
        /*00f0*/ 	.word	index@(.nv.constant0._Z10getTopkNumPKfPKiPfPifiS4_S4_iii)
        /*00f4*/ 	.short	0x0380
        /*00f6*/ 	.short	0x0044


	//----- nvinfo : EIATTR_SW_WAR
	.align		4
.L_35:
        /*00f8*/ 	.byte	0x04, 0x36
        /*00fa*/ 	.short	(.L_37 - .L_36)
.L_36:
        /*00fc*/ 	.word	0x00000008
.L_37:


//--------------------- .nv.callgraph             --------------------------
	.section	.nv.callgraph,"",@"SHT_CUDA_CALLGRAPH"
	.align	4
	.sectionentsize	8
	.align		4
        /*0000*/ 	.word	0x00000000
	.align		4
        /*0004*/ 	.word	0xffffffff
	.align		4
        /*0008*/ 	.word	0x00000000
	.align		4
        /*000c*/ 	.word	0xfffffffe
	.align		4
        /*0010*/ 	.word	0x00000000
	.align		4
        /*0014*/ 	.word	0xfffffffd
	.align		4
        /*0018*/ 	.word	0x00000000
	.align		4
        /*001c*/ 	.word	0xfffffffc


//--------------------- .text._Z10getTopkNumPKfPKiPfPifiS4_S4_iii --------------------------
	.section	.text._Z10getTopkNumPKfPKiPfPifiS4_S4_iii,"ax",@progbits
	.align	128
        .global         _Z10getTopkNumPKfPKiPfPifiS4_S4_iii
        .type           _Z10getTopkNumPKfPKiPfPifiS4_S4_iii,@function
        .size           _Z10getTopkNumPKfPKiPfPifiS4_S4_iii,(.L_x_23 - _Z10getTopkNumPKfPKiPfPifiS4_S4_iii)
        .other          _Z10getTopkNumPKfPKiPfPifiS4_S4_iii,@"STO_CUDA_ENTRY STV_DEFAULT"
_Z10getTopkNumPKfPKiPfPifiS4_S4_iii:
.text._Z10getTopkNumPKfPKiPfPifiS4_S4_iii:
[----:B------:R-:W-:Y:S01]  /*0000*/  LDC R1, c[0x0][0x37c] ;  /* 0x0000df00ff017b82 */ /* 0x000fe20000000800 */
[----:B------:R-:W0:Y:S07]  /*0010*/  S2R R28, SR_TID.X ;  /* 0x00000000001c7919 */ /* 0x000e2e0000002100 */
[----:B------:R-:W1:Y:S01]  /*0020*/  S2UR UR4, SR_CTAID.X ;  /* 0x00000000000479c3 */ /* 0x000e620000002500 */
[----:B------:R-:W1:Y:S01]  /*0030*/  LDCU UR5, c[0x0][0x360] ;  /* 0x00006c00ff0577ac */ /* 0x000e620008000800 */
[----:B------:R-:W2:Y:S06]  /*0040*/  LDCU UR6, c[0x0][0x3a4] ;  /* 0x00007480ff0677ac */ /* 0x000eac0008000800 */
[----:B------:R-:W3:Y:S01]  /*0050*/  LDC R4, c[0x0][0x3bc] ;  /* 0x0000ef00ff047b82 */ /* 0x000ee20000000800 */
[----:B--2---:R-:W-:Y:S01]  /*0060*/  MOV R11, UR6 ;  /* 0x00000006000b7c02 */ /* 0x004fe20008000f00 */
[----:B-1----:R-:W-:-:S06]  /*0070*/  UIMAD UR4, UR4, UR5, URZ ;  /* 0x00000005040472a4 */ /* 0x002fcc000f8e02ff */
[----:B0-----:R-:W-:Y:S01]  /*0080*/  VIADD R0, R28, UR4 ;  /* 0x000000041c007c36 */ /* 0x001fe20008000000 */
[----:B---3--:R-:W-:-:S04]  /*0090*/  ISETP.GE.AND P0, PT, R4, 0x1, PT ;  /* 0x000000010400780c */ /* 0x008fc80003f06270 */
[----:B------:R-:W-:-:S13]  /*00a0*/  ISETP.GE.OR P0, PT, R0, R11, !P0 ;  /* 0x0000000b0000720c */ /* 0x000fda0004706670 */
[----:B------:R-:W-:Y:S05]  /*00b0*/  @P0 EXIT ;  /* 0x000000000000094d */ /* 0x000fea0003800000 */
[C---:B------:R-:W-:Y:S01]  /*00c0*/  ISETP.GE.U32.AND P0, PT, R4.reuse, 0x4, PT ;  /* 0x000000040400780c */ /* 0x040fe20003f06070 */
[----:B------:R-:W0:Y:S01]  /*00d0*/  LDCU.64 UR6, c[0x0][0x358] ;  /* 0x00006b00ff0677ac */ /* 0x000e220008000a00 */
[----:B------:R-:W-:Y:S01]  /*00e0*/  HFMA2 R3, -RZ, RZ, 0, 0 ;  /* 0x00000000ff037431 */ /* 0x000fe200000001ff */
[----:B------:R-:W-:-:S10]  /*00f0*/  LOP3.LUT R2, R4, 0x3, RZ, 0xc0, !PT ;  /* 0x0000000304027812 */ /* 0x000fd400078ec0ff */
[----:B------:R-:W-:Y:S05]  /*0100*/  @!P0 BRA `(.L_x_0) ;  /* 0x0000001000c88947 */ /* 0x000fea0003800000 */
[----:B------:R-:W1:Y:S01]  /*0110*/  LDC R13, c[0x0][0x3c0] ;  /* 0x0000f000ff0d7b82 */ /* 0x000e620000000800 */
[----:B------:R-:W-:Y:S01]  /*0120*/  LOP3.LUT R3, R4, 0x7ffffffc, RZ, 0xc0, !PT ;  /* 0x7ffffffc04037812 */ /* 0x000fe200078ec0ff */
[C---:B------:R-:W-:Y:S01]  /*0130*/  IMAD R5, R11.reuse, 0x3, R0 ;  /* 0x000000030b057824 */ /* 0x040fe200078e0200 */
[C---:B------:R-:W-:Y:S01]  /*0140*/  IADD3 R4, PT, PT, R11.reuse, UR4, R28 ;  /* 0x000000040b047c10 */ /* 0x040fe2000fffe01c */
[--C-:B------:R-:W-:Y:S01]  /*0150*/  IMAD R6, R11, 0x2, R0.reuse ;  /* 0x000000020b067824 */ /* 0x100fe200078e0200 */
[----:B------:R-:W-:Y:S01]  /*0160*/  MOV R7, R0 ;  /* 0x0000000000077202 */ /* 0x000fe20000000f00 */
[----:B------:R-:W-:Y:S01]  /*0170*/  IMAD.MOV.U32 R8, RZ, RZ, R0 ;  /* 0x000000ffff087224 */ /* 0x000fe200078e0000 */
[----:B------:R-:W-:Y:S01]  /*0180*/  IADD3 R9, PT, PT, -R3, RZ, RZ ;  /* 0x000000ff03097210 */ /* 0x000fe20007ffe1ff */
[----:B------:R-:W2:Y:S01]  /*0190*/  LDCU.64 UR12, c[0x0][0x3a8] ;  /* 0x00007500ff0c77ac */ /* 0x000ea20008000a00 */
[----:B------:R-:W3:Y:S01]  /*01a0*/  LDCU.64 UR14, c[0x0][0x3b0] ;  /* 0x00007600ff0e77ac */ /* 0x000ee20008000a00 */
[----:B------:R-:W4:Y:S01]  /*01b0*/  LDCU UR5, c[0x0][0x3a0] ;  /* 0x00007400ff0577ac */ /* 0x000f220008000800 */
[----:B------:R-:W0:Y:S01]  /*01c0*/  LDCU.128 UR8, c[0x0][0x390] ;  /* 0x00007200ff0877ac */ /* 0x000e220008000c00 */
[C---:B-1----:R-:W-:Y:S01]  /*01d0*/  IADD3 R28, PT, PT, R13.reuse, UR4, R28 ;  /* 0x000000040d1c7c10 */ /* 0x042fe2000fffe01c */
[----:B------:R-:W-:-:S02]  /*01e0*/  IMAD R29, R13, 0x2, R0 ;  /* 0x000000020d1d7824 */ /* 0x000fc400078e0200 */
[----:B0-234-:R-:W-:-:S07]  /*01f0*/  IMAD R30, R13, 0x3, R0 ;  /* 0x000000030d1e7824 */ /* 0x01dfce00078e0200 */
.L_x_13:
[----:B------:R-:W0:Y:S02]  /*0200*/  LDC.64 R26, c[0x0][0x380] ;  /* 0x0000e000ff1a7b82 */ /* 0x000e240000000a00 */
[----:B0-----:R-:W-:-:S05]  /*0210*/  IMAD.WIDE R26, R7, 0x4, R26 ;  /* 0x00000004071a7825 */ /* 0x001fca00078e021a */
[----:B------:R-:W2:Y:S01]  /*0220*/  LDG.E R19, desc[UR6][R26.64] ;  /* 0x000000061a137981 */ /* 0x000ea2000c1e1900 */
[----:B------:R-:W-:Y:S01]  /*0230*/  BSSY.RECONVERGENT B0, `(.L_x_1) ;  /* 0x000004f000007945 */ /* 0x000fe20003800200 */
[----:B--2---:R-:W-:-:S13]  /*0240*/  FSETP.GE.AND P0, PT, R19, UR5, PT ;  /* 0x0000000513007c0b */ /* 0x004fda000bf06000 */
[----:B------:R-:W-:Y:S05]  /*0250*/  @!P0 BRA `(.L_x_2) ;  /* 0x0000000000ec8947 */ /* 0x000fea0003800000 */
[----:B------:R-:W0:Y:S01]  /*0260*/  LDC.64 R16, c[0x0][0x388] ;  /* 0x0000e200ff107b82 */ /* 0x000e220000000a00 */
[----:B------:R-:W-:Y:S01]  /*0270*/  MOV R10, UR8 ;  /* 0x00000008000a7c02 */ /* 0x000fe20008000f00 */
[----:B------:R-:W-:-:S04]  /*0280*/  IMAD.U32 R11, RZ, RZ, UR9 ;  /* 0x00000009ff0b7e24 */ /* 0x000fc8000f8e00ff */
[----:B------:R-:W-:Y:S02]  /*0290*/  IMAD.WIDE R14, R8, 0x4, R10 ;  /* 0x00000004080e7825 */ /* 0x000fe400078e020a */
[----:B------:R-:W1:Y:S03]  /*02a0*/  LDC R22, c[0x0][0x3b8] ;  /* 0x0000ee00ff167b82 */ /* 0x000e660000000800 */
[----:B------:R2:W-:Y:S01]  /*02b0*/  STG.E desc[UR6][R14.64], R19 ;  /* 0x000000130e007986 */ /* 0x0005e2000c101906 */
[----:B0-----:R-:W-:-:S05]  /*02c0*/  IMAD.WIDE R16, R7, 0x4, R16 ;  /* 0x0000000407107825 */ /* 0x001fca00078e0210 */
[----:B------:R-:W2:Y:S01]  /*02d0*/  LDG.E R21, desc[UR6][R16.64] ;  /* 0x0000000610157981 */ /* 0x000ea2000c1e1900 */
[----:B-1----:R-:W-:-:S04]  /*02e0*/  IABS R20, R22 ;  /* 0x0000001600147213 */ /* 0x002fc80000000000 */
[----:B------:R-:W0:Y:S08]  /*02f0*/  I2F.RP R18, R20 ;  /* 0x0000001400127306 */ /* 0x000e300000209400 */
[----:B0-----:R-:W0:Y:S02]  /*0300*/  MUFU.RCP R18, R18 ;  /* 0x0000001200127308 */ /* 0x001e240000001000 */
[----:B0-----:R-:W-:-:S06]  /*0310*/  IADD3 R12, PT, PT, R18, 0xffffffe, RZ ;  /* 0x0ffffffe120c7810 */ /* 0x001fcc0007ffe0ff */
[----:B------:R0:W1:Y:S02]  /*0320*/  F2I.FTZ.U32.TRUNC.NTZ R13, R12 ;  /* 0x0000000c000d7305 */ /* 0x000064000021f000 */
[----:B0-----:R-:W-:Y:S01]  /*0330*/  MOV R12, RZ ;  /* 0x000000ff000c7202 */ /* 0x001fe20000000f00 */
[----:B-1----:R-:W-:-:S04]  /*0340*/  IMAD.MOV R23, RZ, RZ, -R13 ;  /* 0x000000ffff177224 */ /* 0x002fc800078e0a0d */
[----:B------:R-:W-:-:S04]  /*0350*/  IMAD R23, R23, R20, RZ ;  /* 0x0000001417177224 */ /* 0x000fc800078e02ff */
[----:B------:R-:W-:Y:S01]  /*0360*/  IMAD.HI.U32 R23, R13, R23, R12 ;  /* 0x000000170d177227 */ /* 0x000fe200078e000c */
[----:B--2---:R-:W-:Y:S02]  /*0370*/  IABS R14, R21 ;  /* 0x00000015000e7213 */ /* 0x004fe40000000000 */
[----:B------:R-:W-:-:S03]  /*0380*/  LOP3.LUT R12, R21, R22, RZ, 0x3c, !PT ;  /* 0x00000016150c7212 */ /* 0x000fc600078e3cff */
[----:B------:R-:W-:Y:S01]  /*0390*/  IMAD.MOV.U32 R13, RZ, RZ, R14 ;  /* 0x000000ffff0d7224 */ /* 0x000fe200078e000e */
[----:B------:R-:W-:Y:S02]  /*03a0*/  ISETP.GE.AND P0, PT, R12, RZ, PT ;  /* 0x000000ff0c00720c */ /* 0x000fe40003f06270 */
[----:B------:R-:W-:Y:S01]  /*03b0*/  MOV R12, UR10 ;  /* 0x0000000a000c7c02 */ /* 0x000fe20008000f00 */
[----:B------:R-:W-:-:S05]  /*03c0*/  IMAD.HI.U32 R14, R23, R13, RZ ;  /* 0x0000000d170e7227 */ /* 0x000fca00078e00ff */
[----:B------:R-:W-:-:S05]  /*03d0*/  IADD3 R15, PT, PT, -R14, RZ, RZ ;  /* 0x000000ff0e0f7210 */ /* 0x000fca0007ffe1ff */
[----:B------:R-:W-:Y:S01]  /*03e0*/  IMAD R13, R20, R15, R13 ;  /* 0x0000000f140d7224 */ /* 0x000fe200078e020d */
[----:B------:R-:W-:-:S04]  /*03f0*/  MOV R15, UR13 ;  /* 0x0000000d000f7c02 */ /* 0x000fc80008000f00 */
[----:B------:R-:W-:-:S13]  /*0400*/  ISETP.GT.U32.AND P2, PT, R20, R13, PT ;  /* 0x0000000d1400720c */ /* 0x000fda0003f44070 */
[----:B------:R-:W-:Y:S01]  /*0410*/  @!P2 IMAD.IADD R13, R13, 0x1, -R20 ;  /* 0x000000010d0da824 */ /* 0x000fe200078e0a14 */
[----:B------:R-:W-:-:S04]  /*0420*/  @!P2 IADD3 R14, PT, PT, R14, 0x1, RZ ;  /* 0x000000010e0ea810 */ /* 0x000fc80007ffe0ff */
[----:B------:R-:W-:Y:S01]  /*0430*/  ISETP.GE.U32.AND P1, PT, R13, R20, PT ;  /* 0x000000140d00720c */ /* 0x000fe20003f26070 */
[----:B------:R-:W-:Y:S02]  /*0440*/  IMAD.U32 R13, RZ, RZ, UR11 ;  /* 0x0000000bff0d7e24 */ /* 0x000fe4000f8e00ff */
[----:B------:R-:W-:-:S05]  /*0450*/  IMAD.WIDE R16, R8, 0x4, R12 ;  /* 0x0000000408107825 */ /* 0x000fca00078e020c */
[----:B------:R0:W-:Y:S05]  /*0460*/  STG.E desc[UR6][R16.64], R21 ;  /* 0x0000001510007986 */ /* 0x0001ea000c101906 */
[----:B------:R-:W-:Y:S01]  /*0470*/  @P1 VIADD R14, R14, 0x1 ;  /* 0x000000010e0e1836 */ /* 0x000fe20000000000 */
[----:B------:R-:W-:Y:S02]  /*0480*/  ISETP.NE.AND P1, PT, R22, RZ, PT ;  /* 0x000000ff1600720c */ /* 0x000fe40003f25270 */
[----:B------:R-:W-:Y:S02]  /*0490*/  LOP3.LUT R22, RZ, R22, RZ, 0x33, !PT ;  /* 0x00000016ff167212 */ /* 0x000fe400078e33ff */
[----:B------:R-:W-:Y:S01]  /*04a0*/  MOV R25, R14 ;  /* 0x0000000e00197202 */ /* 0x000fe20000000f00 */
[----:B------:R-:W-:-:S04]  /*04b0*/  IMAD.U32 R14, RZ, RZ, UR12 ;  /* 0x0000000cff0e7e24 */ /* 0x000fc8000f8e00ff */
[----:B------:R-:W-:Y:S02]  /*04c0*/  @!P0 IMAD.MOV R25, RZ, RZ, -R25 ;  /* 0x000000ffff198224 */ /* 0x000fe400078e0a19 */
[----:B------:R-:W-:-:S03]  /*04d0*/  IMAD.WIDE R18, R8, 0x4, R14 ;  /* 0x0000000408127825 */ /* 0x000fc600078e020e */
[----:B------:R-:W-:-:S05]  /*04e0*/  SEL R25, R22, R25, !P1 ;  /* 0x0000001916197207 */ /* 0x000fca0004800000 */
[----:B------:R1:W-:Y:S04]  /*04f0*/  STG.E desc[UR6][R18.64], R25 ;  /* 0x0000001912007986 */ /* 0x0003e8000c101906 */
[----:B------:R0:W2:Y:S02]  /*0500*/  LDG.E R24, desc[UR6][R16.64] ;  /* 0x0000000610187981 */ /* 0x0000a4000c1e1900 */
[----:B0-----:R-:W-:Y:S01]  /*0510*/  MOV R17, UR15 ;  /* 0x0000000f00117c02 */ /* 0x001fe20008000f00 */
[----:B------:R-:W-:-:S04]  /*0520*/  IMAD.U32 R16, RZ, RZ, UR14 ;  /* 0x0000000eff107e24 */ /* 0x000fc8000f8e00ff */
[----:B-1----:R-:W-:Y:S01]  /*0530*/  IMAD.WIDE R18, R8, 0x4, R16 ;  /* 0x0000000408127825 */ /* 0x002fe200078e0210 */
[----:B--2---:R-:W-:Y:S02]  /*0540*/  IABS R31, R24 ;  /* 0x00000018001f7213 */ /* 0x004fe40000000000 */
[----:B------:R-:W-:-:S03]  /*0550*/  ISETP.GE.AND P2, PT, R24, RZ, PT ;  /* 0x000000ff1800720c */ /* 0x000fc60003f46270 */
[----:B------:R-:W-:-:S05]  /*0560*/  IMAD.HI.U32 R23, R23, R31, RZ ;  /* 0x0000001f17177227 */ /* 0x000fca00078e00ff */
[----:B------:R-:W-:-:S05]  /*0570*/  IADD3 R23, PT, PT, -R23, RZ, RZ ;  /* 0x000000ff17177210 */ /* 0x000fca0007ffe1ff */
[----:B------:R-:W-:-:S05]  /*0580*/  IMAD R23, R20, R23, R31 ;  /* 0x0000001714177224 */ /* 0x000fca00078e021f */
[----:B------:R-:W-:-:S13]  /*0590*/  ISETP.GT.U32.AND P0, PT, R20, R23, PT ;  /* 0x000000171400720c */ /* 0x000fda0003f04070 */
[----:B------:R-:W-:-:S05]  /*05a0*/  @!P0 IMAD.IADD R23, R23, 0x1, -R20 ;  /* 0x0000000117178824 */ /* 0x000fca00078e0a14 */
[----:B------:R-:W-:-:S13]  /*05b0*/  ISETP.GT.U32.AND P0, PT, R20, R23, PT ;  /* 0x000000171400720c */ /* 0x000fda0003f04070 */
[----:B------:R-:W-:-:S05]  /*05c0*/  @!P0 IADD3 R23, PT, PT, R23, -R20, RZ ;  /* 0x8000001417178210 */ /* 0x000fca0007ffe0ff */
[----:B------:R-:W-:-:S05]  /*05d0*/  @!P2 IMAD.MOV R23, RZ, RZ, -R23 ;  /* 0x000000ffff17a224 */ /* 0x000fca00078e0a17 */
[----:B------:R-:W-:-:S05]  /*05e0*/  SEL R23, R22, R23, !P1 ;  /* 0x0000001716177207 */ /* 0x000fca0004800000 */
[----:B------:R0:W-:Y:S01]  /*05f0*/  STG.E desc[UR6][R18.64], R23 ;  /* 0x0000001712007986 */ /* 0x0001e2000c101906 */
[----:B------:R-:W-:Y:S05]  /*0600*/  BRA `(.L_x_3) ;  /* 0x0000000000447947 */ /* 0x000fea0003800000 */
.L_x_2:
[----:B------:R-:W-:Y:S01]  /*0610*/  MOV R10, UR8 ;  /* 0x00000008000a7c02 */ /* 0x000fe20008000f00 */
[----:B------:R-:W-:Y:S01]  /*0620*/  IMAD.U32 R11, RZ, RZ, UR9 ;  /* 0x00000009ff0b7e24 */ /* 0x000fe2000f8e00ff */
[----:B------:R-:W-:Y:S01]  /*0630*/  MOV R12, UR10 ;  /* 0x0000000a000c7c02 */ /* 0x000fe20008000f00 */
[----:B------:R-:W-:Y:S01]  /*0640*/  IMAD.U32 R13, RZ, RZ, UR11 ;  /* 0x0000000bff0d7e24 */ /* 0x000fe2000f8e00ff */
[----:B------:R-:W-:Y:S01]  /*0650*/  MOV R14, UR12 ;  /* 0x0000000c000e7c02 */ /* 0x000fe20008000f00 */
[----:B------:R-:W-:Y:S01]  /*0660*/  IMAD.U32 R15, RZ, RZ, UR13 ;  /* 0x0000000dff0f7e24 */ /* 0x000fe2000f8e00ff */
[----:B------:R-:W-:Y:S01]  /*0670*/  MOV R16, UR14 ;  /* 0x0000000e00107c02 */ /* 0x000fe20008000f00 */
[----:B------:R-:W-:Y:S01]  /*0680*/  IMAD.U32 R17, RZ, RZ, UR15 ;  /* 0x0000000fff117e24 */ /* 0x000fe2000f8e00ff */
[----:B------:R-:W-:Y:S01]  /*0690*/  MOV R31, 0xffffffff ;  /* 0xffffffff001f7802 */ /* 0x000fe20000000f00 */
[----:B------:R-:W-:-:S04]  /*06a0*/  IMAD.WIDE R24, R8, 0x4, R10 ;  /* 0x0000000408187825 */ /* 0x000fc800078e020a */
[C---:B------:R-:W-:Y:S01]  /*06b0*/  IMAD.WIDE R22, R8.reuse, 0x4, R12 ;  /* 0x0000000408167825 */ /* 0x040fe200078e020c */
[----:B------:R1:W-:Y:S03]  /*06c0*/  STG.E desc[UR6][R24.64], RZ ;  /* 0x000000ff18007986 */ /* 0x0003e6000c101906 */
[C---:B------:R-:W-:Y:S01]  /*06d0*/  IMAD.WIDE R20, R8.reuse, 0x4, R14 ;  /* 0x0000000408147825 */ /* 0x040fe200078e020e */
[----:B------:R1:W-:Y:S03]  /*06e0*/  STG.E desc[UR6][R22.64], R31 ;  /* 0x0000001f16007986 */ /* 0x0003e6000c101906 */
[----:B------:R-:W-:Y:S01]  /*06f0*/  IMAD.WIDE R18, R8, 0x4, R16 ;  /* 0x0000000408127825 */ /* 0x000fe200078e0210 */
[----:B------:R1:W-:Y:S04]  /*0700*/  STG.E desc[UR6][R20.64], R31 ;  /* 0x0000001f14007986 */ /* 0x0003e8000c101906 */
[----:B------:R1:W-:Y:S02]  /*0710*/  STG.E desc[UR6][R18.64], R31 ;  /* 0x0000001f12007986 */ /* 0x0003e4000c101906 */
.L_x_3:
[----:B------:R-:W-:Y:S05]  /*0720*/  BSYNC.RECONVERGENT B0 ;  /* 0x0000000000007941 */ /* 0x000fea0003800200 */
.L_x_1:
[----:B-1----:R-:W1:Y:S02]  /*0730*/  LDC R31, c[0x0][0x3c0] ;  /* 0x0000f000ff1f7b82 */ /* 0x002e640000000800 */
[----:B-1----:R-:W-:-:S05]  /*0740*/  IMAD.WIDE R26, R31, 0x4, R26 ;  /* 0x000000041f1a7825 */ /* 0x002fca00078e021a */
[----:B------:R-:W2:Y:S01]  /*0750*/  LDG.E R33, desc[UR6][R26.64] ;  /* 0x000000061a217981 */ /* 0x000ea2000c1e1900 */
[----:B------:R-:W-:Y:S01]  /*0760*/  BSSY.RECONVERGENT B0, `(.L_x_4) ;  /* 0x000003e000007945 */ /* 0x000fe20003800200 */
[----:B--2---:R-:W-:-:S13]  /*0770*/  FSETP.GE.AND P0, PT, R33, UR5, PT ;  /* 0x0000000521007c0b */ /* 0x004fda000bf06000 */
[----:B------:R-:W-:Y:S05]  /*0780*/  @!P0 BRA `(.L_x_5) ;  /* 0x0000000000c88947 */ /* 0x000fea0003800000 */
[----:B0-----:R-:W0:Y:S01]  /*0790*/  LDC.64 R18, c[0x0][0x388] ;  /* 0x0000e200ff127b82 */ /* 0x001e220000000a00 */
[----:B------:R-:W-:-:S05]  /*07a0*/  IMAD.WIDE R20, R4, 0x4, R10 ;  /* 0x0000000404147825 */ /* 0x000fca00078e020a */
[----:B------:R1:W-:Y:S02]  /*07b0*/  STG.E desc[UR6][R20.64], R33 ;  /* 0x0000002114007986 */ /* 0x0003e4000c101906 */
[----:B------:R-:W2:Y:S01]  /*07c0*/  LDC R32, c[0x0][0x3b8] ;  /* 0x0000ee00ff207b82 */ /* 0x000ea20000000800 */
[----:B0-----:R-:W-:-:S05]  /*07d0*/  IMAD.WIDE R18, R28, 0x4, R18 ;  /* 0x000000041c127825 */ /* 0x001fca00078e0212 */
[----:B------:R-:W3:Y:S01]  /*07e0*/  LDG.E R25, desc[UR6][R18.64] ;  /* 0x0000000612197981 */ /* 0x000ee2000c1e1900 */
[----:B--2---:R-:W-:-:S04]  /*07f0*/  IABS R24, R32 ;  /* 0x0000002000187213 */ /* 0x004fc80000000000 */
[----:B------:R-:W0:Y:S08]  /*0800*/  I2F.RP R34, R24 ;  /* 0x0000001800227306 */ /* 0x000e300000209400 */
[----:B0-----:R-:W0:Y:S02]  /*0810*/  MUFU.RCP R34, R34 ;  /* 0x0000002200227308 */ /* 0x001e240000001000 */
[----:B0-----:R-:W-:-:S06]  /*0820*/  VIADD R22, R34, 0xffffffe ;  /* 0x0ffffffe22167836 */ /* 0x001fcc0000000000 */
[----:B------:R0:W2:Y:S02]  /*0830*/  F2I.FTZ.U32.TRUNC.NTZ R23, R22 ;  /* 0x0000001600177305 */ /* 0x0000a4000021f000 */
[----:B0-----:R-:W-:Y:S01]  /*0840*/  IMAD.MOV.U32 R22, RZ, RZ, RZ ;  /* 0x000000ffff167224 */ /* 0x001fe200078e00ff */
[----:B--2---:R-:W-:-:S05]  /*0850*/  IADD3 R35, PT, PT, RZ, -R23, RZ ;  /* 0x80000017ff237210 */ /* 0x004fca0007ffe0ff */
[----:B-1----:R-:W-:-:S04]  /*0860*/  IMAD R21, R35, R24, RZ ;  /* 0x0000001823157224 */ /* 0x002fc800078e02ff */
[----:B------:R-:W-:Y:S01]  /*0870*/  IMAD.HI.U32 R23, R23, R21, R22 ;  /* 0x0000001517177227 */ /* 0x000fe200078e0016 */
[----:B------:R-:W-:Y:S02]  /*0880*/  LOP3.LUT R22, RZ, R32, RZ, 0x33, !PT ;  /* 0x00000020ff167212 */ /* 0x000fe400078e33ff */
[----:B---3--:R-:W-:-:S05]  /*0890*/  IABS R19, R25 ;  /* 0x0000001900137213 */ /* 0x008fca0000000000 */
[----:B------:R-:W-:-:S05]  /*08a0*/  IMAD.HI.U32 R18, R23, R19, RZ ;  /* 0x0000001317127227 */ /* 0x000fca00078e00ff */
[----:B------:R-:W-:-:S05]  /*08b0*/  IADD3 R20, PT, PT, -R18, RZ, RZ ;  /* 0x000000ff12147210 */ /* 0x000fca0007ffe1ff */
[----:B------:R-:W-:-:S05]  /*08c0*/  IMAD R19, R24, R20, R19 ;  /* 0x0000001418137224 */ /* 0x000fca00078e0213 */
[----:B------:R-:W-:-:S13]  /*08d0*/  ISETP.GT.U32.AND P2, PT, R24, R19, PT ;  /* 0x000000131800720c */ /* 0x000fda0003f44070 */
[----:B------:R-:W-:Y:S01]  /*08e0*/  @!P2 IMAD.IADD R19, R19, 0x1, -R24 ;  /* 0x000000011313a824 */ /* 0x000fe200078e0a18 */
[----:B------:R-:W-:-:S04]  /*08f0*/  @!P2 IADD3 R18, PT, PT, R18, 0x1, RZ ;  /* 0x000000011212a810 */ /* 0x000fc80007ffe0ff */
[----:B------:R-:W-:Y:S02]  /*0900*/  ISETP.GE.U32.AND P1, PT, R19, R24, PT ;  /* 0x000000181300720c */ /* 0x000fe40003f26070 */
[----:B------:R-:W-:-:S04]  /*0910*/  LOP3.LUT R19, R25, R32, RZ, 0x3c, !PT ;  /* 0x0000002019137212 */ /* 0x000fc800078e3cff */
[----:B------:R-:W-:-:S07]  /*0920*/  ISETP.GE.AND P0, PT, R19, RZ, PT ;  /* 0x000000ff1300720c */ /* 0x000fce0003f06270 */
[----:B------:R-:W-:Y:S01]  /*0930*/  @P1 VIADD R18, R18, 0x1 ;  /* 0x0000000112121836 */ /* 0x000fe20000000000 */
[----:B------:R-:W-:-:S04]  /*0940*/  ISETP.NE.AND P1, PT, R32, RZ, PT ;  /* 0x000000ff2000720c */ /* 0x000fc80003f25270 */
[----:B------:R-:W-:Y:S01]  /*0950*/  MOV R21, R18 ;  /* 0x0000001200157202 */ /* 0x000fe20000000f00 */
[----:B------:R-:W-:-:S04]  /*0960*/  IMAD.WIDE R18, R4, 0x4, R12 ;  /* 0x0000000404127825 */ /* 0x000fc800078e020c */
[----:B------:R-:W-:Y:S01]  /*0970*/  @!P0 IMAD.MOV R21, RZ, RZ, -R21 ;  /* 0x000000ffff158224 */ /* 0x000fe200078e0a15 */
[----:B------:R0:W-:Y:S04]  /*0980*/  STG.E desc[UR6][R18.64], R25 ;  /* 0x0000001912007986 */ /* 0x0001e8000c101906 */
[----:B------:R-:W-:Y:S01]  /*0990*/  SEL R33, R22, R21, !P1 ;  /* 0x0000001516217207 */ /* 0x000fe20004800000 */
[----:B------:R-:W-:-:S05]  /*09a0*/  IMAD.WIDE R20, R4, 0x4, R14 ;  /* 0x0000000404147825 */ /* 0x000fca00078e020e */
[----:B------:R1:W-:Y:S04]  /*09b0*/  STG.E desc[UR6][R20.64], R33 ;  /* 0x0000002114007986 */ /* 0x0003e8000c101906 */
[----:B------:R0:W2:Y:S02]  /*09c0*/  LDG.E R32, desc[UR6][R18.64] ;  /* 0x0000000612207981 */ /* 0x0000a4000c1e1900 */
[----:B0-----:R-:W-:Y:S01]  /*09d0*/  IMAD.WIDE R18, R4, 0x4, R16 ;  /* 0x0000000404127825 */ /* 0x001fe200078e0210 */
        /* <DEDUP_REMOVED lines=13> */
.L_x_5:
[----:B------:R-:W-:Y:S01]  /*0ab0*/  IMAD.WIDE R24, R4, 0x4, R10 ;  /* 0x0000000404187825 */ /* 0x000fe200078e020a */
[----:B------:R-:W-:-:S03]  /*0ac0*/  MOV R33, 0xffffffff ;  /* 0xffffffff00217802 */ /* 0x000fc60000000f00 */
[C---:B0-----:R-:W-:Y:S01]  /*0ad0*/  IMAD.WIDE R18, R4.reuse, 0x4, R12 ;  /* 0x0000000404127825 */ /* 0x041fe200078e020c */
[----:B------:R0:W-:Y:S03]  /*0ae0*/  STG.E desc[UR6][R24.64], RZ ;  /* 0x000000ff18007986 */ /* 0x0001e6000c101906 */
[C---:B------:R-:W-:Y:S01]  /*0af0*/  IMAD.WIDE R20, R4.reuse, 0x4, R14 ;  /* 0x0000000404147825 */ /* 0x040fe200078e020e */
[----:B------:R0:W-:Y:S03]  /*0b00*/  STG.E desc[UR6][R18.64], R33 ;  /* 0x0000002112007986 */ /* 0x0001e6000c101906 */
[----:B------:R-:W-:Y:S01]  /*0b10*/  IMAD.WIDE R22, R4, 0x4, R16 ;  /* 0x0000000404167825 */ /* 0x000fe200078e0210 */
[----:B------:R0:W-:Y:S04]  /*0b20*/  STG.E desc[UR6][R20.64], R33 ;  /* 0x0000002114007986 */ /* 0x0001e8000c101906 */
[----:B------:R0:W-:Y:S02]  /*0b30*/  STG.E desc[UR6][R22.64], R33 ;  /* 0x0000002116007986 */ /* 0x0001e4000c101906 */
.L_x_6:
[----:B------:R-:W-:Y:S05]  /*0b40*/  BSYNC.RECONVERGENT B0 ;  /* 0x0000000000007941 */ /* 0x000fea0003800200 */
.L_x_4:
[----:B01----:R-:W-:-:S05]  /*0b50*/  IMAD.WIDE R18, R31, 0x4, R26 ;  /* 0x000000041f127825 */ /* 0x003fca00078e021a */
[----:B------:R-:W2:Y:S01]  /*0b60*/  LDG.E R33, desc[UR6][R18.64] ;  /* 0x0000000612217981 */ /* 0x000ea2000c1e1900 */
[----:B------:R-:W-:Y:S01]  /*0b70*/  BSSY.RECONVERGENT B0, `(.L_x_7) ;  /* 0x000003e000007945 */ /* 0x000fe20003800200 */
[----:B--2---:R-:W-:-:S13]  /*0b80*/  FSETP.GE.AND P0, PT, R33, UR5, PT ;  /* 0x0000000521007c0b */ /* 0x004fda000bf06000 */
[----:B------:R-:W-:Y:S05]  /*0b90*/  @!P0 BRA `(.L_x_8) ;  /* 0x0000000000c88947 */ /* 0x000fea0003800000 */
[----:B------:R-:W0:Y:S01]  /*0ba0*/  LDC.64 R20, c[0x0][0x388] ;  /* 0x0000e200ff147b82 */ /* 0x000e220000000a00 */
        /* <DEDUP_REMOVED lines=49> */
.L_x_8:
[----:B------:R-:W-:Y:S01]  /*0ec0*/  IMAD.WIDE R20, R6, 0x4, R10 ;  /* 0x0000000406147825 */ /* 0x000fe200078e020a */
[----:B------:R-:W-:-:S03]  /*0ed0*/  MOV R33, 0xffffffff ;  /* 0xffffffff00217802 */ /* 0x000fc60000000f00 */
[C---:B------:R-:W-:Y:S01]  /*0ee0*/  IMAD.WIDE R22, R6.reuse, 0x4, R12 ;  /* 0x0000000406167825 */ /* 0x040fe200078e020c */
[----:B------:R0:W-:Y:S03]  /*0ef0*/  STG.E desc[UR6][R20.64], RZ ;  /* 0x000000ff14007986 */ /* 0x0001e6000c101906 */
[C---:B------:R-:W-:Y:S01]  /*0f00*/  IMAD.WIDE R24, R6.reuse, 0x4, R14 ;  /* 0x0000000406187825 */ /* 0x040fe200078e020e */
[----:B------:R0:W-:Y:S03]  /*0f10*/  STG.E desc[UR6][R22.64], R33 ;  /* 0x0000002116007986 */ /* 0x0001e6000c101906 */
[----:B------:R-:W-:Y:S01]  /*0f20*/  IMAD.WIDE R26, R6, 0x4, R16 ;  /* 0x00000004061a7825 */ /* 0x000fe200078e0210 */
[----:B------:R0:W-:Y:S04]  /*0f30*/  STG.E desc[UR6][R24.64], R33 ;  /* 0x0000002118007986 */ /* 0x0001e8000c101906 */
[----:B------:R0:W-:Y:S02]  /*0f40*/  STG.E desc[UR6][R26.64], R33 ;  /* 0x000000211a007986 */ /* 0x0001e4000c101906 */
.L_x_9:
[----:B------:R-:W-:Y:S05]  /*0f50*/  BSYNC.RECONVERGENT B0 ;  /* 0x0000000000007941 */ /* 0x000fea0003800200 */
.L_x_7:
[----:B------:R-:W-:-:S05]  /*0f60*/  IMAD.WIDE R18, R31, 0x4, R18 ;  /* 0x000000041f127825 */ /* 0x000fca00078e0212 */
[----:B01----:R-:W2:Y:S01]  /*0f70*/  LDG.E R21, desc[UR6][R18.64] ;  /* 0x0000000612157981 */ /* 0x003ea2000c1e1900 */
[----:B------:R-:W-:Y:S01]  /*0f80*/  BSSY.RECONVERGENT B0, `(.L_x_10) ;  /* 0x000003e000007945 */ /* 0x000fe20003800200 */
[----:B--2---:R-:W-:-:S13]  /*0f90*/  FSETP.GE.AND P0, PT, R21, UR5, PT ;  /* 0x0000000515007c0b */ /* 0x004fda000bf06000 */
[----:B------:R-:W-:Y:S05]  /*0fa0*/  @!P0 BRA `(.L_x_11) ;  /* 0x0000000000c88947 */ /* 0x000fea0003800000 */
[----:B------:R-:W0:Y:S01]  /*0fb0*/  LDC.64 R18, c[0x0][0x388] ;  /* 0x0000e200ff127b82 */ /* 0x000e220000000a00 */
[----:B------:R-:W-:-:S05]  /*0fc0*/  IMAD.WIDE R10, R5, 0x4, R10 ;  /* 0x00000004050a7825 */ /* 0x000fca00078e020a */
[----:B------:R1:W-:Y:S02]  /*0fd0*/  STG.E desc[UR6][R10.64], R21 ;  /* 0x000000150a007986 */ /* 0x0003e4000c101906 */
[----:B------:R-:W2:Y:S01]  /*0fe0*/  LDC R24, c[0x0][0x3b8] ;  /* 0x0000ee00ff187b82 */ /* 0x000ea20000000800 */
[----:B0-----:R-:W-:-:S06]  /*0ff0*/  IMAD.WIDE R22, R30, 0x4, R18 ;  /* 0x000000041e167825 */ /* 0x001fcc00078e0212 */
[----:B------:R-:W3:Y:S01]  /*1000*/  LDG.E R23, desc[UR6][R22.64] ;  /* 0x0000000616177981 */ /* 0x000ee2000c1e1900 */
[----:B------:R-:W-:Y:S01]  /*1010*/  IMAD.MOV.U32 R18, RZ, RZ, RZ ;  /* 0x000000ffff127224 */ /* 0x000fe200078e00ff */
[----:B--2---:R-:W-:Y:S01]  /*1020*/  IABS R20, R24 ;  /* 0x0000001800147213 */ /* 0x004fe20000000000 */
[----:B------:R-:W-:-:S03]  /*1030*/  IMAD.WIDE R12, R5, 0x4, R12 ;  /* 0x00000004050c7825 */ /* 0x000fc600078e020c */
[----:B------:R-:W0:Y:S01]  /*1040*/  I2F.RP R25, R20 ;  /* 0x0000001400197306 */ /* 0x000e220000209400 */
[----:B------:R-:W-:-:S07]  /*1050*/  IMAD.WIDE R14, R5, 0x4, R14 ;  /* 0x00000004050e7825 */ /* 0x000fce00078e020e */
[----:B0-----:R-:W0:Y:S02]  /*1060*/  MUFU.RCP R25, R25 ;  /* 0x0000001900197308 */ /* 0x001e240000001000 */
[----:B0-----:R-:W-:-:S06]  /*1070*/  VIADD R26, R25, 0xffffffe ;  /* 0x0ffffffe191a7836 */ /* 0x001fcc0000000000 */
[----:B------:R-:W0:Y:S02]  /*1080*/  F2I.FTZ.U32.TRUNC.NTZ R19, R26 ;  /* 0x0000001a00137305 */ /* 0x000e24000021f000 */
[----:B0-----:R-:W-:-:S05]  /*1090*/  IADD3 R27, PT, PT, RZ, -R19, RZ ;  /* 0x80000013ff1b7210 */ /* 0x001fca0007ffe0ff */
[----:B-1----:R-:W-:-:S04]  /*10a0*/  IMAD R11, R27, R20, RZ ;  /* 0x000000141b0b7224 */ /* 0x002fc800078e02ff */
[----:B------:R-:W-:Y:S01]  /*10b0*/  IMAD.HI.U32 R18, R19, R11, R18 ;  /* 0x0000000b13127227 */ /* 0x000fe200078e0012 */
[----:B---3--:R-:W-:Y:S01]  /*10c0*/  IABS R10, R23 ;  /* 0x00000017000a7213 */ /* 0x008fe20000000000 */
[----:B------:R0:W-:Y:S03]  /*10d0*/  STG.E desc[UR6][R12.64], R23 ;  /* 0x000000170c007986 */ /* 0x0001e6000c101906 */
[----:B------:R-:W-:-:S05]  /*10e0*/  MOV R11, R10 ;  /* 0x0000000a000b7202 */ /* 0x000fca0000000f00 */
[----:B------:R-:W-:-:S04]  /*10f0*/  IMAD.HI.U32 R10, R18, R11, RZ ;  /* 0x0000000b120a7227 */ /* 0x000fc800078e00ff */
[----:B------:R-:W-:-:S04]  /*1100*/  IMAD.MOV R19, RZ, RZ, -R10 ;  /* 0x000000ffff137224 */ /* 0x000fc800078e0a0a */
[----:B------:R-:W-:-:S05]  /*1110*/  IMAD R11, R20, R19, R11 ;  /* 0x00000013140b7224 */ /* 0x000fca00078e020b */
[----:B------:R-:W-:-:S13]  /*1120*/  ISETP.GT.U32.AND P2, PT, R20, R11, PT ;  /* 0x0000000b1400720c */ /* 0x000fda0003f44070 */
[----:B------:R-:W-:Y:S01]  /*1130*/  @!P2 IADD3 R11, PT, PT, R11, -R20, RZ ;  /* 0x800000140b0ba210 */ /* 0x000fe20007ffe0ff */
[----:B------:R-:W-:-:S03]  /*1140*/  @!P2 VIADD R10, R10, 0x1 ;  /* 0x000000010a0aa836 */ /* 0x000fc60000000000 */
[----:B------:R-:W-:Y:S02]  /*1150*/  ISETP.GE.U32.AND P1, PT, R11, R20, PT ;  /* 0x000000140b00720c */ /* 0x000fe40003f26070 */
[----:B------:R-:W-:-:S04]  /*1160*/  LOP3.LUT R11, R23, R24, RZ, 0x3c, !PT ;  /* 0x00000018170b7212 */ /* 0x000fc800078e3cff */
[----:B------:R-:W-:-:S07]  /*1170*/  ISETP.GE.AND P0, PT, R11, RZ, PT ;  /* 0x000000ff0b00720c */ /* 0x000fce0003f06270 */
[----:B------:R-:W-:Y:S02]  /*1180*/  @P1 IADD3 R10, PT, PT, R10, 0x1, RZ ;  /* 0x000000010a0a1810 */ /* 0x000fe40007ffe0ff */
[----:B------:R-:W-:Y:S02]  /*1190*/  ISETP.NE.AND P1, PT, R24, RZ, PT ;  /* 0x000000ff1800720c */ /* 0x000fe40003f25270 */
[----:B------:R-:W-:Y:S02]  /*11a0*/  LOP3.LUT R24, RZ, R24, RZ, 0x33, !PT ;  /* 0x00000018ff187212 */ /* 0x000fe400078e33ff */
[----:B------:R-:W-:-:S05]  /*11b0*/  @!P0 IMAD.MOV R10, RZ, RZ, -R10 ;  /* 0x000000ffff0a8224 */ /* 0x000fca00078e0a0a */
[----:B------:R-:W-:-:S05]  /*11c0*/  SEL R11, R24, R10, !P1 ;  /* 0x0000000a180b7207 */ /* 0x000fca0004800000 */
[----:B------:R0:W-:Y:S04]  /*11d0*/  STG.E desc[UR6][R14.64], R11 ;  /* 0x0000000b0e007986 */ /* 0x0001e8000c101906 */
[----:B------:R-:W2:Y:S01]  /*11e0*/  LDG.E R10, desc[UR6][R12.64] ;  /* 0x000000060c0a7981 */ /* 0x000ea2000c1e1900 */
[----:B------:R-:W-:Y:S01]  /*11f0*/  IMAD.WIDE R16, R5, 0x4, R16 ;  /* 0x0000000405107825 */ /* 0x000fe200078e0210 */
        /* <DEDUP_REMOVED lines=13> */
.L_x_11:
        /* <DEDUP_REMOVED lines=9> */
.L_x_12:
[----:B------:R-:W-:Y:S05]  /*1360*/  BSYNC.RECONVERGENT B0 ;  /* 0x0000000000007941 */ /* 0x000fea0003800200 */
.L_x_10:
[----:B01----:R-:W0:Y:S01]  /*1370*/  LDC R11, c[0x0][0x3a4] ;  /* 0x0000e900ff0b7b82 */ /* 0x003e220000000800 */
[----:B------:R-:W-:Y:S01]  /*1380*/  VIADD R9, R9, 0x4 ;  /* 0x0000000409097836 */ /* 0x000fe20000000000 */
[C---:B------:R-:W-:Y:S01]  /*1390*/  LEA R28, R31.reuse, R28, 0x2 ;  /* 0x0000001c1f1c7211 */ /* 0x040fe200078e10ff */
[C---:B------:R-:W-:Y:S01]  /*13a0*/  IMAD R29, R31.reuse, 0x4, R29 ;  /* 0x000000041f1d7824 */ /* 0x040fe200078e021d */
[C---:B------:R-:W-:Y:S01]  /*13b0*/  LEA R30, R31.reuse, R30, 0x2 ;  /* 0x0000001e1f1e7211 */ /* 0x040fe200078e10ff */
[----:B------:R-:W-:Y:S01]  /*13c0*/  IMAD R7, R31, 0x4, R7 ;  /* 0x000000041f077824 */ /* 0x000fe200078e0207 */
[----:B------:R-:W-:Y:S02]  /*13d0*/  ISETP.NE.AND P0, PT, R9, RZ, PT ;  /* 0x000000ff0900720c */ /* 0x000fe40003f05270 */
[C---:B0-----:R-:W-:Y:S01]  /*13e0*/  LEA R5, R11.reuse, R5, 0x2 ;  /* 0x000000050b057211 */ /* 0x041fe200078e10ff */
[C---:B------:R-:W-:Y:S01]  /*13f0*/  IMAD R6, R11.reuse, 0x4, R6 ;  /* 0x000000040b067824 */ /* 0x040fe200078e0206 */
[C---:B------:R-:W-:Y:S01]  /*1400*/  LEA R8, R11.reuse, R8, 0x2 ;  /* 0x000000080b087211 */ /* 0x040fe200078e10ff */
[----:B------:R-:W-:-:S08]  /*1410*/  IMAD R4, R11, 0x4, R4 ;  /* 0x000000040b047824 */ /* 0x000fd000078e0204 */
[----:B------:R-:W-:Y:S05]  /*1420*/  @P0 BRA `(.L_x_13) ;  /* 0xffffffec00740947 */ /* 0x000fea000383ffff */
.L_x_0:
[----:B------:R-:W-:-:S13]  /*1430*/  ISETP.NE.AND P0, PT, R2, RZ, PT ;  /* 0x000000ff0200720c */ /* 0x000fda0003f05270 */
[----:B0-----:R-:W-:Y:S05]  /*1440*/  @!P0 EXIT ;  /* 0x000000000000894d */ /* 0x001fea0003800000 */
[----:B------:R-:W-:-:S13]  /*1450*/  ISETP.NE.AND P0, PT, R2, 0x1, PT ;  /* 0x000000010200780c */ /* 0x000fda0003f05270 */
[----:B------:R-:W-:Y:S05]  /*1460*/  @!P0 BRA `(.L_x_14) ;  /* 0x0000000800908947 */ /* 0x000fea0003800000 */
[----:B------:R-:W0:Y:S01]  /*1470*/  LDC R17, c[0x0][0x3c0] ;  /* 0x0000f000ff117b82 */ /* 0x000e220000000800 */
[----:B------:R-:W1:Y:S07]  /*1480*/  LDCU UR4, c[0x0][0x3a0] ;  /* 0x00007400ff0477ac */ /* 0x000e6e0008000800 */
[----:B------:R-:W2:Y:S01]  /*1490*/  LDC.64 R6, c[0x0][0x380] ;  /* 0x0000e000ff067b82 */ /* 0x000ea20000000a00 */
[----:B0-----:R-:W-:-:S04]  /*14a0*/  IMAD R2, R3, R17, R0 ;  /* 0x0000001103027224 */ /* 0x001fc800078e0200 */
[----:B--2---:R-:W-:-:S05]  /*14b0*/  IMAD.WIDE R6, R2, 0x4, R6 ;  /* 0x0000000402067825 */ /* 0x004fca00078e0206 */
[----:B------:R-:W1:Y:S01]  /*14c0*/  LDG.E R21, desc[UR6][R6.64] ;  /* 0x0000000606157981 */ /* 0x000e62000c1e1900 */
[----:B------:R-:W-:Y:S01]  /*14d0*/  BSSY.RECONVERGENT B0, `(.L_x_15) ;  /* 0x0000057000007945 */ /* 0x000fe20003800200 */
[----:B-1----:R-:W-:-:S13]  /*14e0*/  FSETP.GE.AND P0, PT, R21, UR4, PT ;  /* 0x0000000415007c0b */ /* 0x002fda000bf06000 */
[----:B------:R-:W-:Y:S05]  /*14f0*/  @!P0 BRA `(.L_x_16) ;  /* 0x0000000000fc8947 */ /* 0x000fea0003800000 */
[----:B------:R-:W0:Y:S01]  /*1500*/  LDC.64 R14, c[0x0][0x388] ;  /* 0x0000e200ff0e7b82 */ /* 0x000e220000000a00 */
[----:B------:R-:W1:Y:S01]  /*1510*/  LDCU.128 UR8, c[0x0][0x390] ;  /* 0x00007200ff0877ac */ /* 0x000e620008000c00 */
[----:B------:R-:W-:-:S06]  /*1520*/  IMAD R19, R3, R11, R0 ;  /* 0x0000000b03137224 */ /* 0x000fcc00078e0200 */
[----:B------:R-:W2:Y:S01]  /*1530*/  LDC R23, c[0x0][0x3b8] ;  /* 0x0000ee00ff177b82 */ /* 0x000ea20000000800 */
[----:B-1----:R-:W-:Y:S01]  /*1540*/  MOV R4, UR8 ;  /* 0x0000000800047c02 */ /* 0x002fe20008000f00 */
[----:B------:R-:W-:Y:S02]  /*1550*/  IMAD.U32 R5, RZ, RZ, UR9 ;  /* 0x00000009ff057e24 */ /* 0x000fe4000f8e00ff */
[----:B------:R-:W-:Y:S01]  /*1560*/  HFMA2 R12, -RZ, RZ, 0, 0 ;  /* 0x00000000ff0c7431 */ /* 0x000fe200000001ff */
[----:B------:R-:W1:Y:S01]  /*1570*/  LDCU.64 UR8, c[0x0][0x3a8] ;  /* 0x00007500ff0877ac */ /* 0x000e620008000a00 */
[----:B------:R-:W-:-:S04]  /*1580*/  IMAD.WIDE R8, R19, 0x4, R4 ;  /* 0x0000000413087825 */ /* 0x000fc800078e0204 */
[----:B0-----:R-:W-:Y:S01]  /*1590*/  IMAD.WIDE R14, R2, 0x4, R14 ;  /* 0x00000004020e7825 */ /* 0x001fe200078e020e */
[----:B------:R0:W-:Y:S05]  /*15a0*/  STG.E desc[UR6][R8.64], R21 ;  /* 0x0000001508007986 */ /* 0x0001ea000c101906 */
[----:B------:R-:W3:Y:S01]  /*15b0*/  LDG.E R14, desc[UR6][R14.64] ;  /* 0x000000060e0e7981 */ /* 0x000ee2000c1e1900 */
[-C--:B--2---:R-:W-:Y:S02]  /*15c0*/  IABS R10, R23.reuse ;  /* 0x00000017000a7213 */ /* 0x084fe40000000000 */
[----:B------:R-:W-:Y:S02]  /*15d0*/  LOP3.LUT R24, RZ, R23, RZ, 0x33, !PT ;  /* 0x00000017ff187212 */ /* 0x000fe400078e33ff */
[----:B------:R-:W2:Y:S08]  /*15e0*/  I2F.RP R16, R10 ;  /* 0x0000000a00107306 */ /* 0x000eb00000209400 */
[----:B--2---:R-:W2:Y:S02]  /*15f0*/  MUFU.RCP R16, R16 ;  /* 0x0000001000107308 */ /* 0x004ea40000001000 */
[----:B--2---:R-:W-:-:S06]  /*1600*/  IADD3 R13, PT, PT, R16, 0xffffffe, RZ ;  /* 0x0ffffffe100d7810 */ /* 0x004fcc0007ffe0ff */
[----:B------:R-:W2:Y:S02]  /*1610*/  F2I.FTZ.U32.TRUNC.NTZ R13, R13 ;  /* 0x0000000d000d7305 */ /* 0x000ea4000021f000 */
[----:B--2---:R-:W-:-:S04]  /*1620*/  IMAD.MOV R25, RZ, RZ, -R13 ;  /* 0x000000ffff197224 */ /* 0x004fc800078e0a0d */
[----:B0-----:R-:W-:-:S04]  /*1630*/  IMAD R9, R25, R10, RZ ;  /* 0x0000000a19097224 */ /* 0x001fc800078e02ff */
[----:B------:R-:W-:Y:S01]  /*1640*/  IMAD.HI.U32 R18, R13, R9, R12 ;  /* 0x000000090d127227 */ /* 0x000fe200078e000c */
[----:B-1----:R-:W-:Y:S02]  /*1650*/  MOV R13, UR9 ;  /* 0x00000009000d7c02 */ /* 0x002fe40008000f00 */
[----:B---3--:R-:W-:-:S05]  /*1660*/  IABS R8, R14 ;  /* 0x0000000e00087213 */ /* 0x008fca0000000000 */
[----:B------:R-:W-:-:S04]  /*1670*/  IMAD.MOV.U32 R9, RZ, RZ, R8 ;  /* 0x000000ffff097224 */ /* 0x000fc800078e0008 */
[----:B------:R-:W-:-:S05]  /*1680*/  IMAD.HI.U32 R12, R18, R9, RZ ;  /* 0x00000009120c7227 */ /* 0x000fca00078e00ff */
[----:B------:R-:W-:-:S05]  /*1690*/  IADD3 R8, PT, PT, -R12, RZ, RZ ;  /* 0x000000ff0c087210 */ /* 0x000fca0007ffe1ff */
[----:B------:R-:W-:Y:S01]  /*16a0*/  IMAD R9, R10, R8, R9 ;  /* 0x000000080a097224 */ /* 0x000fe200078e0209 */
[----:B------:R-:W-:-:S04]  /*16b0*/  LOP3.LUT R8, R14, R23, RZ, 0x3c, !PT ;  /* 0x000000170e087212 */ /* 0x000fc800078e3cff */
[----:B------:R-:W-:Y:S02]  /*16c0*/  ISETP.GT.U32.AND P2, PT, R10, R9, PT ;  /* 0x000000090a00720c */ /* 0x000fe40003f44070 */
[----:B------:R-:W-:Y:S02]  /*16d0*/  ISETP.GE.AND P0, PT, R8, RZ, PT ;  /* 0x000000ff0800720c */ /* 0x000fe40003f06270 */
[----:B------:R-:W-:-:S09]  /*16e0*/  MOV R8, UR10 ;  /* 0x0000000a00087c02 */ /* 0x000fd20008000f00 */
[----:B------:R-:W-:Y:S01]  /*16f0*/  @!P2 IMAD.IADD R9, R9, 0x1, -R10 ;  /* 0x000000010909a824 */ /* 0x000fe200078e0a0a */
[----:B------:R-:W-:-:S04]  /*1700*/  @!P2 IADD3 R12, PT, PT, R12, 0x1, RZ ;  /* 0x000000010c0ca810 */ /* 0x000fc80007ffe0ff */
[----:B------:R-:W-:Y:S01]  /*1710*/  ISETP.GE.U32.AND P1, PT, R9, R10, PT ;  /* 0x0000000a0900720c */ /* 0x000fe20003f26070 */
[----:B------:R-:W-:-:S12]  /*1720*/  IMAD.U32 R9, RZ, RZ, UR11 ;  /* 0x0000000bff097e24 */ /* 0x000fd8000f8e00ff */
[----:B------:R-:W-:Y:S01]  /*1730*/  @P1 VIADD R12, R12, 0x1 ;  /* 0x000000010c0c1836 */ /* 0x000fe20000000000 */
[----:B------:R-:W-:Y:S01]  /*1740*/  ISETP.NE.AND P1, PT, R23, RZ, PT ;  /* 0x000000ff1700720c */ /* 0x000fe20003f25270 */
[----:B------:R-:W-:-:S03]  /*1750*/  IMAD.WIDE R22, R19, 0x4, R8 ;  /* 0x0000000413167825 */ /* 0x000fc600078e0208 */
[----:B------:R-:W-:Y:S01]  /*1760*/  MOV R15, R12 ;  /* 0x0000000c000f7202 */ /* 0x000fe20000000f00 */
[----:B------:R-:W-:Y:S01]  /*1770*/  IMAD.U32 R12, RZ, RZ, UR8 ;  /* 0x00000008ff0c7e24 */ /* 0x000fe2000f8e00ff */
[----:B------:R0:W-:Y:S01]  /*1780*/  STG.E desc[UR6][R22.64], R14 ;  /* 0x0000000e16007986 */ /* 0x0001e2000c101906 */
[----:B------:R-:W0:Y:S02]  /*1790*/  LDCU.64 UR8, c[0x0][0x3b0] ;  /* 0x00007600ff0877ac */ /* 0x000e240008000a00 */
[----:B------:R-:W-:Y:S02]  /*17a0*/  @!P0 IMAD.MOV R15, RZ, RZ, -R15 ;  /* 0x000000ffff0f8224 */ /* 0x000fe400078e0a0f */
[----:B------:R-:W-:-:S03]  /*17b0*/  IMAD.WIDE R20, R19, 0x4, R12 ;  /* 0x0000000413147825 */ /* 0x000fc600078e020c */
[----:B------:R-:W-:-:S05]  /*17c0*/  SEL R15, R24, R15, !P1 ;  /* 0x0000000f180f7207 */ /* 0x000fca0004800000 */
[----:B------:R1:W-:Y:S04]  /*17d0*/  STG.E desc[UR6][R20.64], R15 ;  /* 0x0000000f14007986 */ /* 0x0003e8000c101906 */
[----:B------:R-:W2:Y:S01]  /*17e0*/  LDG.E R16, desc[UR6][R22.64] ;  /* 0x0000000616107981 */ /* 0x000ea2000c1e1900 */
[----:B0-----:R-:W-:Y:S01]  /*17f0*/  IMAD.U32 R14, RZ, RZ, UR8 ;  /* 0x00000008ff0e7e24 */ /* 0x001fe2000f8e00ff */
[----:B-1----:R-:W-:Y:S02]  /*1800*/  MOV R15, UR9 ;  /* 0x00000009000f7c02 */ /* 0x002fe40008000f00 */
[----:B--2---:R-:W-:Y:S02]  /*1810*/  IABS R25, R16 ;  /* 0x0000001000197213 */ /* 0x004fe40000000000 */
[----:B------:R-:W-:-:S03]  /*1820*/  ISETP.GE.AND P2, PT, R16, RZ, PT ;  /* 0x000000ff1000720c */ /* 0x000fc60003f46270 */
[----:B------:R-:W-:-:S05]  /*1830*/  IMAD.HI.U32 R18, R18, R25, RZ ;  /* 0x0000001912127227 */ /* 0x000fca00078e00ff */
[----:B------:R-:W-:-:S05]  /*1840*/  IADD3 R18, PT, PT, -R18, RZ, RZ ;  /* 0x000000ff12127210 */ /* 0x000fca0007ffe1ff */
[----:B------:R-:W-:Y:S02]  /*1850*/  IMAD R25, R10, R18, R25 ;  /* 0x000000120a197224 */ /* 0x000fe400078e0219 */
[----:B------:R-:W-:-:S03]  /*1860*/  IMAD.WIDE R18, R19, 0x4, R14 ;  /* 0x0000000413127825 */ /* 0x000fc600078e020e */
        /* <DEDUP_REMOVED lines=8> */
.L_x_16:
[----:B------:R-:W0:Y:S01]  /*18f0*/  LDCU.128 UR8, c[0x0][0x390] ;  /* 0x00007200ff0877ac */ /* 0x000e220008000c00 */
[----:B------:R-:W-:Y:S01]  /*1900*/  IMAD R23, R3, R11, R0 ;  /* 0x0000000b03177224 */ /* 0x000fe200078e0200 */
[----:B------:R-:W-:Y:S01]  /*1910*/  MOV R25, 0xffffffff ;  /* 0xffffffff00197802 */ /* 0x000fe20000000f00 */
[----:B------:R-:W1:Y:S01]  /*1920*/  LDCU.64 UR12, c[0x0][0x3a8] ;  /* 0x00007500ff0c77ac */ /* 0x000e620008000a00 */
[----:B------:R-:W2:Y:S01]  /*1930*/  LDCU.64 UR14, c[0x0][0x3b0] ;  /* 0x00007600ff0e77ac */ /* 0x000ea20008000a00 */
[----:B0-----:R-:W-:Y:S01]  /*1940*/  MOV R4, UR8 ;  /* 0x0000000800047c02 */ /* 0x001fe20008000f00 */
[----:B------:R-:W-:Y:S01]  /*1950*/  IMAD.U32 R5, RZ, RZ, UR9 ;  /* 0x00000009ff057e24 */ /* 0x000fe2000f8e00ff */
[----:B------:R-:W-:Y:S01]  /*1960*/  MOV R8, UR10 ;  /* 0x0000000a00087c02 */ /* 0x000fe20008000f00 */
[----:B------:R-:W-:Y:S01]  /*1970*/  IMAD.U32 R9, RZ, RZ, UR11 ;  /* 0x0000000bff097e24 */ /* 0x000fe2000f8e00ff */
[----:B-1----:R-:W-:Y:S01]  /*1980*/  MOV R12, UR12 ;  /* 0x0000000c000c7c02 */ /* 0x002fe20008000f00 */
[----:B------:R-:W-:-:S02]  /*1990*/  IMAD.U32 R13, RZ, RZ, UR13 ;  /* 0x0000000dff0d7e24 */ /* 0x000fc4000f8e00ff */
[----:B------:R-:W-:Y:S01]  /*19a0*/  IMAD.WIDE R26, R23, 0x4, R4 ;  /* 0x00000004171a7825 */ /* 0x000fe200078e0204 */
[----:B--2---:R-:W-:-:S03]  /*19b0*/  MOV R14, UR14 ;  /* 0x0000000e000e7c02 */ /* 0x004fc60008000f00 */
[----:B------:R-:W-:Y:S01]  /*19c0*/  IMAD.U32 R15, RZ, RZ, UR15 ;  /* 0x0000000fff0f7e24 */ /* 0x000fe2000f8e00ff */
[----:B------:R0:W-:Y:S01]  /*19d0*/  STG.E desc[UR6][R26.64], RZ ;  /* 0x000000ff1a007986 */ /* 0x0001e2000c101906 */
[----:B------:R-:W-:-:S04]  /*19e0*/  IMAD.WIDE R18, R23, 0x4, R8 ;  /* 0x0000000417127825 */ /* 0x000fc800078e0208 */
[C---:B------:R-:W-:Y:S01]  /*19f0*/  IMAD.WIDE R20, R23.reuse, 0x4, R12 ;  /* 0x0000000417147825 */ /* 0x040fe200078e020c */
[----:B------:R0:W-:Y:S03]  /*1a00*/  STG.E desc[UR6][R18.64], R25 ;  /* 0x0000001912007986 */ /* 0x0001e6000c101906 */
[----:B------:R-:W-:Y:S01]  /*1a10*/  IMAD.WIDE R22, R23, 0x4, R14 ;  /* 0x0000000417167825 */ /* 0x000fe200078e020e */
[----:B------:R0:W-:Y:S04]  /*1a20*/  STG.E desc[UR6][R20.64], R25 ;  /* 0x0000001914007986 */ /* 0x0001e8000c101906 */
[----:B------:R0:W-:Y:S02]  /*1a30*/  STG.E desc[UR6][R22.64], R25 ;  /* 0x0000001916007986 */ /* 0x0001e4000c101906 */
.L_x_17:
[----:B------:R-:W-:Y:S05]  /*1a40*/  BSYNC.RECONVERGENT B0 ;  /* 0x0000000000007941 */ /* 0x000fea0003800200 */
.L_x_15:
[----:B------:R-:W-:-:S05]  /*1a50*/  IMAD.WIDE R6, R17, 0x4, R6 ;  /* 0x0000000411067825 */ /* 0x000fca00078e0206 */
[----:B0-----:R-:W2:Y:S01]  /*1a60*/  LDG.E R21, desc[UR6][R6.64] ;  /* 0x0000000606157981 */ /* 0x001ea2000c1e1900 */
[----:B------:R-:W-:Y:S01]  /*1a70*/  BSSY.RECONVERGENT B0, `(.L_x_18) ;  /* 0x0000042000007945 */ /* 0x000fe20003800200 */
[----:B------:R-:W-:Y:S01]  /*1a80*/  VIADD R10, R3, 0x1 ;  /* 0x00000001030a7836 */ /* 0x000fe20000000000 */
[----:B--2---:R-:W-:-:S13]  /*1a90*/  FSETP.GE.AND P0, PT, R21, UR4, PT ;  /* 0x0000000415007c0b */ /* 0x004fda000bf06000 */
[----:B------:R-:W-:Y:S05]  /*1aa0*/  @!P0 BRA `(.L_x_19) ;  /* 0x0000000000d08947 */ /* 0x000fea0003800000 */
[----:B-1----:R-:W0:Y:S01]  /*1ab0*/  LDC.64 R18, c[0x0][0x388] ;  /* 0x0000e200ff127b82 */ /* 0x002e220000000a00 */
[----:B------:R-:W-:Y:S01]  /*1ac0*/  IADD3 R17, PT, PT, R2, R17, RZ ;  /* 0x0000001102117210 */ /* 0x000fe20007ffe0ff */
[----:B------:R-:W-:-:S04]  /*1ad0*/  IMAD R7, R10, R11, R0 ;  /* 0x0000000b0a077224 */ /* 0x000fc800078e0200 */
[----:B------:R-:W-:Y:S02]  /*1ae0*/  IMAD.WIDE R4, R7, 0x4, R4 ;  /* 0x0000000407047825 */ /* 0x000fe400078e0204 */
[----:B------:R-:W1:Y:S03]  /*1af0*/  LDC R10, c[0x0][0x3b8] ;  /* 0x0000ee00ff0a7b82 */ /* 0x000e660000000800 */
[----:B------:R2:W-:Y:S01]  /*1b00*/  STG.E desc[UR6][R4.64], R21 ;  /* 0x0000001504007986 */ /* 0x0005e2000c101906 */
[----:B0-----:R-:W-:-:S06]  /*1b10*/  IMAD.WIDE R16, R17, 0x4, R18 ;  /* 0x0000000411107825 */ /* 0x001fcc00078e0212 */
[----:B------:R0:W3:Y:S01]  /*1b20*/  LDG.E R17, desc[UR6][R16.64] ;  /* 0x0000000610117981 */ /* 0x0000e2000c1e1900 */
[----:B------:R-:W-:Y:S01]  /*1b30*/  IMAD.WIDE R8, R7, 0x4, R8 ;  /* 0x0000000407087825 */ /* 0x000fe200078e0208 */
[----:B-1----:R-:W-:-:S03]  /*1b40*/  IABS R2, R10 ;  /* 0x0000000a00027213 */ /* 0x002fc60000000000 */
[----:B------:R-:W-:Y:S01]  /*1b50*/  IMAD.WIDE R12, R7, 0x4, R12 ;  /* 0x00000004070c7825 */ /* 0x000fe200078e020c */
[----:B------:R-:W1:Y:S08]  /*1b60*/  I2F.RP R6, R2 ;  /* 0x0000000200067306 */ /* 0x000e700000209400 */
[----:B-1----:R-:W1:Y:S02]  /*1b70*/  MUFU.RCP R6, R6 ;  /* 0x0000000600067308 */ /* 0x002e640000001000 */
[----:B-1----:R-:W-:-:S06]  /*1b80*/  VIADD R18, R6, 0xffffffe ;  /* 0x0ffffffe06127836 */ /* 0x002fcc0000000000 */
[----:B------:R1:W4:Y:S02]  /*1b90*/  F2I.FTZ.U32.TRUNC.NTZ R19, R18 ;  /* 0x0000001200137305 */ /* 0x000324000021f000 */
[----:B-1----:R-:W-:Y:S01]  /*1ba0*/  IMAD.MOV.U32 R18, RZ, RZ, RZ ;  /* 0x000000ffff127224 */ /* 0x002fe200078e00ff */
[----:B----4-:R-:W-:-:S05]  /*1bb0*/  IADD3 R23, PT, PT, RZ, -R19, RZ ;  /* 0x80000013ff177210 */ /* 0x010fca0007ffe0ff */
[----:B--2---:R-:W-:-:S04]  /*1bc0*/  IMAD R5, R23, R2, RZ ;  /* 0x0000000217057224 */ /* 0x004fc800078e02ff */
[----:B0-----:R-:W-:Y:S01]  /*1bd0*/  IMAD.HI.U32 R16, R19, R5, R18 ;  /* 0x0000000513107227 */ /* 0x001fe200078e0012 */
        /* <DEDUP_REMOVED lines=33> */
.L_x_19:
[----:B------:R-:W-:Y:S01]  /*1df0*/  IMAD R7, R10, R11, R0 ;  /* 0x0000000b0a077224 */ /* 0x000fe200078e0200 */
[----:B------:R-:W-:-:S03]  /*1e00*/  MOV R17, 0xffffffff ;  /* 0xffffffff00117802 */ /* 0x000fc60000000f00 */
        /* <DEDUP_REMOVED lines=8> */
.L_x_20:
[----:B------:R-:W-:Y:S05]  /*1e90*/  BSYNC.RECONVERGENT B0 ;  /* 0x0000000000007941 */ /* 0x000fea0003800200 */
.L_x_18:
[----:B------:R-:W-:-:S07]  /*1ea0*/  VIADD R3, R3, 0x2 ;  /* 0x0000000203037836 */ /* 0x000fce0000000000 */
.L_x_14:
[----:B------:R-:W3:Y:S02]  /*1eb0*/  LDC R2, c[0x0][0x3bc] ;  /* 0x0000ef00ff027b82 */ /* 0x000ee40000000800 */
[----:B---3--:R-:W-:-:S04]  /*1ec0*/  LOP3.LUT R2, R2, 0x1, RZ, 0xc0, !PT ;  /* 0x0000000102027812 */ /* 0x008fc800078ec0ff */
[----:B------:R-:W-:-:S13]  /*1ed0*/  ISETP.NE.U32.AND P0, PT, R2, 0x1, PT ;  /* 0x000000010200780c */ /* 0x000fda0003f05070 */
[----:B------:R-:W-:Y:S05]  /*1ee0*/  @P0 EXIT ;  /* 0x000000000000094d */ /* 0x000fea0003800000 */
[----:B0-2---:R-:W0:Y:S01]  /*1ef0*/  LDC.64 R4, c[0x0][0x380] ;  /* 0x0000e000ff047b82 */ /* 0x005e220000000a00 */
[----:B------:R-:W2:Y:S02]  /*1f00*/  LDCU UR4, c[0x0][0x3c0] ;  /* 0x00007800ff0477ac */ /* 0x000ea40008000800 */
[----:B--2---:R-:W-:Y:S01]  /*1f10*/  IMAD R9, R3, UR4, R0 ;  /* 0x0000000403097c24 */ /* 0x004fe2000f8e0200 */
[----:B------:R-:W2:Y:S03]  /*1f20*/  LDCU UR4, c[0x0][0x3a0] ;  /* 0x00007400ff0477ac */ /* 0x000ea60008000800 */
[----:B0-----:R-:W-:-:S05]  /*1f30*/  IMAD.WIDE R4, R9, 0x4, R4 ;  /* 0x0000000409047825 */ /* 0x001fca00078e0204 */
[----:B------:R-:W2:Y:S02]  /*1f40*/  LDG.E R13, desc[UR6][R4.64] ;  /* 0x00000006040d7981 */ /* 0x000ea4000c1e1900 */
[----:B--2---:R-:W-:-:S13]  /*1f50*/  FSETP.GE.AND P0, PT, R13, UR4, PT ;  /* 0x000000040d007c0b */ /* 0x004fda000bf06000 */
[----:B------:R-:W-:Y:S05]  /*1f60*/  @!P0 BRA `(.L_x_21) ;  /* 0x0000000000dc8947 */ /* 0x000fea0003800000 */
[----:B------:R-:W0:Y:S01]  /*1f70*/  LDC.64 R4, c[0x0][0x390] ;  /* 0x0000e400ff047b82 */ /* 0x000e220000000a00 */
[----:B------:R-:W-:-:S07]  /*1f80*/  IMAD R0, R3, R11, R0 ;  /* 0x0000000b03007224 */ /* 0x000fce00078e0200 */
[----:B------:R-:W2:Y:S08]  /*1f90*/  LDC.64 R6, c[0x0][0x388] ;  /* 0x0000e200ff067b82 */ /* 0x000eb00000000a00 */
[----:B------:R-:W3:Y:S01]  /*1fa0*/  LDC R10, c[0x0][0x3b8] ;  /* 0x0000ee00ff0a7b82 */ /* 0x000ee20000000800 */
[----:B0-----:R-:W-:-:S05]  /*1fb0*/  IMAD.WIDE R4, R0, 0x4, R4 ;  /* 0x0000000400047825 */ /* 0x001fca00078e0204 */
[----:B------:R0:W-:Y:S01]  /*1fc0*/  STG.E desc[UR6][R4.64], R13 ;  /* 0x0000000d04007986 */ /* 0x0001e2000c101906 */
[----:B--2---:R-:W-:-:S05]  /*1fd0*/  IMAD.WIDE R6, R9, 0x4, R6 ;  /* 0x0000000409067825 */ /* 0x004fca00078e0206 */
[----:B------:R2:W4:Y:S01]  /*1fe0*/  LDG.E R3, desc[UR6][R6.64] ;  /* 0x0000000606037981 */ /* 0x000522000c1e1900 */
[----:B------:R-:W-:Y:S01]  /*1ff0*/  IMAD.MOV.U32 R8, RZ, RZ, RZ ;  /* 0x000000ffff087224 */ /* 0x000fe200078e00ff */
[----:B---3--:R-:W-:-:S04]  /*2000*/  IABS R2, R10 ;  /* 0x0000000a00027213 */ /* 0x008fc80000000000 */
[----:B------:R-:W3:Y:S01]  /*2010*/  I2F.RP R11, R2 ;  /* 0x00000002000b7306 */ /* 0x000ee20000209400 */
[----:B--2---:R-:W2:Y:S07]  /*2020*/  LDC.64 R6, c[0x0][0x398] ;  /* 0x0000e600ff067b82 */ /* 0x004eae0000000a00 */
[----:B---3--:R-:W3:Y:S01]  /*2030*/  MUFU.RCP R11, R11 ;  /* 0x0000000b000b7308 */ /* 0x008ee20000001000 */
[----:B--2---:R-:W-:Y:S01]  /*2040*/  IMAD.WIDE R6, R0, 0x4, R6 ;  /* 0x0000000400067825 */ /* 0x004fe200078e0206 */
[----:B---3--:R-:W-:-:S06]  /*2050*/  IADD3 R12, PT, PT, R11, 0xffffffe, RZ ;  /* 0x0ffffffe0b0c7810 */ /* 0x008fcc0007ffe0ff */
[----:B------:R2:W3:Y:S02]  /*2060*/  F2I.FTZ.U32.TRUNC.NTZ R9, R12 ;  /* 0x0000000c00097305 */ /* 0x0004e4000021f000 */
[----:B--2---:R-:W-:Y:S02]  /*2070*/  LOP3.LUT R12, RZ, R10, RZ, 0x33, !PT ;  /* 0x0000000aff0c7212 */ /* 0x004fe400078e33ff */
[----:B---3--:R-:W-:-:S05]  /*2080*/  IADD3 R15, PT, PT, RZ, -R9, RZ ;  /* 0x80000009ff0f7210 */ /* 0x008fca0007ffe0ff */
[----:B0-----:R-:W-:-:S04]  /*2090*/  IMAD R5, R15, R2, RZ ;  /* 0x000000020f057224 */ /* 0x001fc800078e02ff */
[----:B------:R-:W-:Y:S01]  /*20a0*/  IMAD.HI.U32 R14, R9, R5, R8 ;  /* 0x00000005090e7227 */ /* 0x000fe200078e0008 */
[----:B----4-:R-:W-:Y:S01]  /*20b0*/  IABS R4, R3 ;  /* 0x0000000300047213 */ /* 0x010fe20000000000 */
[----:B------:R0:W-:Y:S03]  /*20c0*/  STG.E desc[UR6][R6.64], R3 ;  /* 0x0000000306007986 */ /* 0x0001e6000c101906 */
[----:B------:R-:W-:-:S05]  /*20d0*/  MOV R9, R4 ;  /* 0x0000000400097202 */ /* 0x000fca0000000f00 */
[----:B------:R-:W-:-:S05]  /*20e0*/  IMAD.HI.U32 R8, R14, R9, RZ ;  /* 0x000000090e087227 */ /* 0x000fca00078e00ff */
[----:B------:R-:W-:-:S05]  /*20f0*/  IADD3 R4, PT, PT, -R8, RZ, RZ ;  /* 0x000000ff08047210 */ /* 0x000fca0007ffe1ff */
[C---:B------:R-:W-:Y:S02]  /*2100*/  IMAD R9, R2.reuse, R4, R9 ;  /* 0x0000000402097224 */ /* 0x040fe400078e0209 */
[----:B------:R-:W2:Y:S03]  /*2110*/  LDC.64 R4, c[0x0][0x3a8] ;  /* 0x0000ea00ff047b82 */ /* 0x000ea60000000a00 */
[----:B------:R-:W-:-:S13]  /*2120*/  ISETP.GT.U32.AND P2, PT, R2, R9, PT ;  /* 0x000000090200720c */ /* 0x000fda0003f44070 */
[----:B------:R-:W-:Y:S01]  /*2130*/  @!P2 IMAD.IADD R9, R9, 0x1, -R2 ;  /* 0x000000010909a824 */ /* 0x000fe200078e0a02 */
[----:B------:R-:W-:-:S04]  /*2140*/  @!P2 IADD3 R8, PT, PT, R8, 0x1, RZ ;  /* 0x000000010808a810 */ /* 0x000fc80007ffe0ff */
[----:B------:R-:W-:Y:S02]  /*2150*/  ISETP.GE.U32.AND P1, PT, R9, R2, PT ;  /* 0x000000020900720c */ /* 0x000fe40003f26070 */
[----:B------:R-:W-:Y:S01]  /*2160*/  LOP3.LUT R9, R3, R10, RZ, 0x3c, !PT ;  /* 0x0000000a03097212 */ /* 0x000fe200078e3cff */
[----:B--2---:R-:W-:-:S03]  /*2170*/  IMAD.WIDE R4, R0, 0x4, R4 ;  /* 0x0000000400047825 */ /* 0x004fc600078e0204 */
[----:B------:R-:W-:-:S07]  /*2180*/  ISETP.GE.AND P0, PT, R9, RZ, PT ;  /* 0x000000ff0900720c */ /* 0x000fce0003f06270 */
[----:B------:R-:W-:Y:S02]  /*2190*/  @P1 IADD3 R8, PT, PT, R8, 0x1, RZ ;  /* 0x0000000108081810 */ /* 0x000fe40007ffe0ff */
[----:B------:R-:W-:-:S04]  /*21a0*/  ISETP.NE.AND P1, PT, R10, RZ, PT ;  /* 0x000000ff0a00720c */ /* 0x000fc80003f25270 */
[----:B------:R-:W-:-:S05]  /*21b0*/  @!P0 IMAD.MOV R8, RZ, RZ, -R8 ;  /* 0x000000ffff088224 */ /* 0x000fca00078e0a08 */
[----:B------:R-:W-:-:S05]  /*21c0*/  SEL R11, R12, R8, !P1 ;  /* 0x000000080c0b7207 */ /* 0x000fca0004800000 */
[----:B------:R-:W-:Y:S04]  /*21d0*/  STG.E desc[UR6][R4.64], R11 ;  /* 0x0000000b04007986 */ /* 0x000fe8000c101906 */
[----:B------:R-:W2:Y:S02]  /*21e0*/  LDG.E R10, desc[UR6][R6.64] ;  /* 0x00000006060a7981 */ /* 0x000ea4000c1e1900 */
[----:B--2---:R-:W-:Y:S02]  /*21f0*/  IABS R13, R10 ;  /* 0x0000000a000d7213 */ /* 0x004fe40000000000 */
[----:B------:R-:W-:-:S03]  /*2200*/  ISETP.GE.AND P2, PT, R10, RZ, PT ;  /* 0x000000ff0a00720c */ /* 0x000fc60003f46270 */
[----:B------:R-:W-:-:S05]  /*2210*/  IMAD.HI.U32 R8, R14, R13, RZ ;  /* 0x0000000d0e087227 */ /* 0x000fca00078e00ff */
[----:B------:R-:W-:-:S05]  /*2220*/  IADD3 R8, PT, PT, -R8, RZ, RZ ;  /* 0x000000ff08087210 */ /* 0x000fca0007ffe1ff */
[C---:B------:R-:W-:Y:S02]  /*2230*/  IMAD R13, R2.reuse, R8, R13 ;  /* 0x00000008020d7224 */ /* 0x040fe400078e020d */
[----:B------:R-:W0:Y:S03]  /*2240*/  LDC.64 R8, c[0x0][0x3b0] ;  /* 0x0000ec00ff087b82 */ /* 0x000e260000000a00 */
[----:B------:R-:W-:-:S13]  /*2250*/  ISETP.GT.U32.AND P0, PT, R2, R13, PT ;  /* 0x0000000d0200720c */ /* 0x000fda0003f04070 */
[----:B------:R-:W-:-:S04]  /*2260*/  @!P0 IADD3 R13, PT, PT, R13, -R2, RZ ;  /* 0x800000020d0d8210 */ /* 0x000fc80007ffe0ff */
[----:B------:R-:W-:-:S13]  /*2270*/  ISETP.GT.U32.AND P0, PT, R2, R13, PT ;  /* 0x0000000d0200720c */ /* 0x000fda0003f04070 */
[----:B------:R-:W-:Y:S02]  /*2280*/  @!P0 IMAD.IADD R13, R13, 0x1, -R2 ;  /* 0x000000010d0d8824 */ /* 0x000fe400078e0a02 */
[----:B0-----:R-:W-:-:S03]  /*2290*/  IMAD.WIDE R2, R0, 0x4, R8 ;  /* 0x0000000400027825 */ /* 0x001fc600078e0208 */
[----:B------:R-:W-:-:S04]  /*22a0*/  @!P2 IADD3 R13, PT, PT, -R13, RZ, RZ ;  /* 0x000000ff0d0da210 */ /* 0x000fc80007ffe1ff */
[----:B------:R-:W-:-:S05]  /*22b0*/  SEL R13, R12, R13, !P1 ;  /* 0x0000000d0c0d7207 */ /* 0x000fca0004800000 */
[----:B------:R-:W-:Y:S01]  /*22c0*/  STG.E desc[UR6][R2.64], R13 ;  /* 0x0000000d02007986 */ /* 0x000fe2000c101906 */
[----:B------:R-:W-:Y:S05]  /*22d0*/  EXIT ;  /* 0x000000000000794d */ /* 0x000fea0003800000 */
.L_x_21:
[----:B------:R-:W0:Y:S01]  /*22e0*/  LDC.64 R4, c[0x0][0x390] ;  /* 0x0000e400ff047b82 */ /* 0x000e220000000a00 */
[----:B------:R-:W-:Y:S01]  /*22f0*/  IMAD R11, R3, R11, R0 ;  /* 0x0000000b030b7224 */ /* 0x000fe200078e0200 */
[----:B------:R-:W-:-:S06]  /*2300*/  MOV R15, 0xffffffff ;  /* 0xffffffff000f7802 */ /* 0x000fcc0000000f00 */
[----:B------:R-:W2:Y:S08]  /*2310*/  LDC.64 R6, c[0x0][0x398] ;  /* 0x0000e600ff067b82 */ /* 0x000eb00000000a00 */
[----:B------:R-:W3:Y:S08]  /*2320*/  LDC.64 R8, c[0x0][0x3a8] ;  /* 0x0000ea00ff087b82 */ /* 0x000ef00000000a00 */
[----:B------:R-:W4:Y:S01]  /*2330*/  LDC.64 R12, c[0x0][0x3b0] ;  /* 0x0000ec00ff0c7b82 */ /* 0x000f220000000a00 */
[----:B0-----:R-:W-:-:S05]  /*2340*/  IMAD.WIDE R2, R11, 0x4, R4 ;  /* 0x000000040b027825 */ /* 0x001fca00078e0204 */
[----:B------:R-:W-:Y:S01]  /*2350*/  STG.E desc[UR6][R2.64], RZ ;  /* 0x000000ff02007986 */ /* 0x000fe2000c101906 */
[----:B--2---:R-:W-:-:S05]  /*2360*/  IMAD.WIDE R4, R11, 0x4, R6 ;  /* 0x000000040b047825 */ /* 0x004fca00078e0206 */
[----:B------:R-:W-:Y:S01]  /*2370*/  STG.E desc[UR6][R4.64], R15 ;  /* 0x0000000f04007986 */ /* 0x000fe2000c101906 */
[----:B---3--:R-:W-:-:S05]  /*2380*/  IMAD.WIDE R6, R11, 0x4, R8 ;  /* 0x000000040b067825 */ /* 0x008fca00078e0208 */
[----:B------:R-:W-:Y:S01]  /*2390*/  STG.E desc[UR6][R6.64], R15 ;  /* 0x0000000f06007986 */ /* 0x000fe2000c101906 */
[----:B----4-:R-:W-:-:S05]  /*23a0*/  IMAD.WIDE R8, R11, 0x4, R12 ;  /* 0x000000040b087825 */ /* 0x010fca00078e020c */
[----:B------:R-:W-:Y:S01]  /*23b0*/  STG.E desc[UR6][R8.64], R15 ;  /* 0x0000000f08007986 */ /* 0x000fe2000c101906 */
[----:B------:R-:W-:Y:S05]  /*23c0*/  EXIT ;  /* 0x000000000000794d */ /* 0x000fea0003800000 */
.L_x_22:
[----:B------:R-:W-:-:S00]  /*23d0*/  BRA `(.L_x_22) ;  /* 0xfffffffc00fc7947 */ /* 0x000fc0000383ffff */
[----:B------:R-:W-:-:S00]  /*23e0*/  NOP ;  /* 0x0000000000007918 */ /* 0x000fc00000000000 */
        /* <DEDUP_REMOVED lines=9> */
.L_x_23:


//--------------------- .nv.shared.reserved.0     --------------------------
	.section	.nv.shared.reserved.0,"aw",@nobits
	.weak		__nv_reservedSMEM_offset_0_alias
	.size		__nv_reservedSMEM_offset_0_alias, 0, 64
	.other		__nv_reservedSMEM_offset_0_alias,@"STO_CUDA_RESERVED_SHARED STV_DEFAULT"
__nv_reservedSMEM_offset_0_alias:
	.zero		0
	.zero		64


//--------------------- .nv.constant0._Z10getTopkNumPKfPKiPfPifiS4_S4_iii --------------------------
	.section	.nv.constant0._Z10getTopkNumPKfPKiPfPifiS4_S4_iii,"a",@progbits
	.sectionflags	@""
	.align	4
.nv.constant0._Z10getTopkNumPKfPKiPfPifiS4_S4_iii:
	.zero		964


//--------------------- SYMBOLS --------------------------

	.type		.nv.reservedSmem.offset0,@object
	.size		.nv.reservedSmem.offset0,0x4
